//
// Generated by NVIDIA NVVM Compiler
//
// Compiler Build ID: CL-36424714
// Cuda compilation tools, release 13.0, V13.0.88
// Based on NVVM 20.0.0
//

.version 9.0
.target sm_100
.address_size 64

	// .globl	_Z30find_passwords_optimized_multiPKhS0_iiy
.extern .func  (.param .b32 func_retval0) vprintf
(
	.param .b64 vprintf_param_0,
	.param .b64 vprintf_param_1
)
;
.const .align 8 .u64 total_passwords = 56800235584;
.const .align 1 .b8 d_target_salt[17];
.const .align 1 .b8 d_target_hash[32];
.const .align 4 .b8 K[256] = {152, 47, 138, 66, 145, 68, 55, 113, 207, 251, 192, 181, 165, 219, 181, 233, 91, 194, 86, 57, 241, 17, 241, 89, 164, 130, 63, 146, 213, 94, 28, 171, 152, 170, 7, 216, 1, 91, 131, 18, 190, 133, 49, 36, 195, 125, 12, 85, 116, 93, 190, 114, 254, 177, 222, 128, 167, 6, 220, 155, 116, 241, 155, 193, 193, 105, 155, 228, 134, 71, 190, 239, 198, 157, 193, 15, 204, 161, 12, 36, 111, 44, 233, 45, 170, 132, 116, 74, 220, 169, 176, 92, 218, 136, 249, 118, 82, 81, 62, 152, 109, 198, 49, 168, 200, 39, 3, 176, 199, 127, 89, 191, 243, 11, 224, 198, 71, 145, 167, 213, 81, 99, 202, 6, 103, 41, 41, 20, 133, 10, 183, 39, 56, 33, 27, 46, 252, 109, 44, 77, 19, 13, 56, 83, 84, 115, 10, 101, 187, 10, 106, 118, 46, 201, 194, 129, 133, 44, 114, 146, 161, 232, 191, 162, 75, 102, 26, 168, 112, 139, 75, 194, 163, 81, 108, 199, 25, 232, 146, 209, 36, 6, 153, 214, 133, 53, 14, 244, 112, 160, 106, 16, 22, 193, 164, 25, 8, 108, 55, 30, 76, 119, 72, 39, 181, 188, 176, 52, 179, 12, 28, 57, 74, 170, 216, 78, 79, 202, 156, 91, 243, 111, 46, 104, 238, 130, 143, 116, 111, 99, 165, 120, 20, 120, 200, 132, 8, 2, 199, 140, 250, 255, 190, 144, 235, 108, 80, 164, 247, 163, 249, 190, 242, 120, 113, 198};
.const .align 4 .b8 SALT_M[56] = {0, 0, 0, 0, 0, 0, 0, 128, 0, 0, 0, 0, 0, 0, 0, 0, 0, 0, 0, 0, 0, 0, 0, 0, 0, 0, 0, 0, 0, 0, 0, 0, 0, 0, 0, 0, 0, 0, 0, 0, 0, 0, 0, 0, 0, 0, 0, 0, 0, 0, 0, 0, 112};
.const .align 4 .b8 PRESET_M[256] = {152, 47, 138, 66, 145, 68, 55, 113, 207, 251, 192, 181, 165, 219, 181, 233, 91, 194, 86, 57, 241, 17, 241, 89, 164, 130, 63, 146, 213, 94, 28, 171, 152, 170, 7, 216, 1, 91, 131, 18, 190, 133, 49, 36, 195, 125, 12, 85, 116, 93, 190, 114, 254, 177, 222, 128, 167, 6, 220, 155, 116, 241, 155, 193, 193, 105, 155, 228, 134, 71, 190, 239, 198, 157, 193, 15, 204, 161, 12, 36, 111, 44, 233, 45, 170, 132, 116, 74, 220, 169, 176, 92, 218, 136, 249, 118, 82, 81, 62, 152, 109, 198, 49, 168, 200, 39, 3, 176, 199, 127, 89, 191, 243, 11, 224, 198, 71, 145, 167, 213, 81, 99, 202, 6, 103, 41, 41, 20, 133, 10, 183, 39, 56, 33, 27, 46, 252, 109, 44, 77, 19, 13, 56, 83, 84, 115, 10, 101, 187, 10, 106, 118, 46, 201, 194, 129, 133, 44, 114, 146, 161, 232, 191, 162, 75, 102, 26, 168, 112, 139, 75, 194, 163, 81, 108, 199, 25, 232, 146, 209, 36, 6, 153, 214, 133, 53, 14, 244, 112, 160, 106, 16, 22, 193, 164, 25, 8, 108, 55, 30, 76, 119, 72, 39, 181, 188, 176, 52, 179, 12, 28, 57, 74, 170, 216, 78, 79, 202, 156, 91, 243, 111, 46, 104, 238, 130, 143, 116, 111, 99, 165, 120, 20, 120, 200, 132, 8, 2, 199, 140, 250, 255, 190, 144, 235, 108, 80, 164, 247, 163, 249, 190, 242, 120, 113, 198};
.global .align 4 .b8 hash_table[16384];
.global .align 4 .b8 bloom_filter[4096];
.const .align 1 .b8 charset[63] = {97, 98, 99, 100, 101, 102, 103, 104, 105, 106, 107, 108, 109, 110, 111, 112, 113, 114, 115, 116, 117, 118, 119, 120, 121, 122, 65, 66, 67, 68, 69, 70, 71, 72, 73, 74, 75, 76, 77, 78, 79, 80, 81, 82, 83, 84, 85, 86, 87, 88, 89, 90, 48, 49, 50, 51, 52, 53, 54, 55, 56, 57};
// _ZZ30find_passwords_optimized_multiPKhS0_iiyE11quick_check has been demoted
.global .align 1 .b8 $str[24] = {80, 97, 115, 115, 119, 111, 114, 100, 32, 43, 32, 115, 97, 108, 116, 32, 98, 121, 116, 101, 115, 58, 10};
.global .align 1 .b8 $str$1[10] = {77, 101, 115, 115, 97, 103, 101, 58, 32};
.global .align 1 .b8 $str$2[5] = {37, 48, 50, 120};
.global .align 1 .b8 $str$3[2] = {10};
.global .align 1 .b8 $str$4[7] = {72, 97, 115, 104, 58, 32};
.global .align 1 .b8 $str$11[80] = {27, 91, 49, 109, 27, 91, 51, 50, 109, 70, 111, 117, 110, 100, 58, 32, 37, 115, 32, 40, 105, 100, 120, 58, 32, 37, 108, 108, 100, 41, 10, 27, 91, 48, 109, 72, 97, 115, 104, 58, 32, 37, 46, 50, 120, 37, 46, 50, 120, 37, 46, 50, 120, 46, 46, 46, 32, 83, 97, 108, 116, 58, 32, 37, 48, 50, 120, 37, 48, 50, 120, 37, 48, 50, 120, 46, 46, 46, 10};

.visible .entry _Z30find_passwords_optimized_multiPKhS0_iiy(
	.param .u64 .ptr .align 1 _Z30find_passwords_optimized_multiPKhS0_iiy_param_0,
	.param .u64 .ptr .align 1 _Z30find_passwords_optimized_multiPKhS0_iiy_param_1,
	.param .u32 _Z30find_passwords_optimized_multiPKhS0_iiy_param_2,
	.param .u32 _Z30find_passwords_optimized_multiPKhS0_iiy_param_3,
	.param .u64 _Z30find_passwords_optimized_multiPKhS0_iiy_param_4
)
{
	.local .align 8 .b8 	__local_depot0[56];
	.reg .b64 	%SP;
	.reg .b64 	%SPL;
	.reg .pred 	%p<41>;
	.reg .b16 	%rs<145>;
	.reg .b32 	%r<3671>;
	.reg .b64 	%rd<83>;
	// demoted variable
	.shared .align 8 .b8 _ZZ30find_passwords_optimized_multiPKhS0_iiyE11quick_check[4096];
	mov.u64 	%SPL, __local_depot0;
	cvta.local.u64 	%SP, %SPL;
	ld.param.u64 	%rd7, [_Z30find_passwords_optimized_multiPKhS0_iiy_param_1];
	ld.param.u32 	%r32, [_Z30find_passwords_optimized_multiPKhS0_iiy_param_2];
	ld.param.u64 	%rd8, [_Z30find_passwords_optimized_multiPKhS0_iiy_param_4];
	cvta.to.global.u64 	%rd1, %rd7;
	mov.u32 	%r34, %ctaid.x;
	mov.u32 	%r35, %ntid.x;
	mul.lo.s32 	%r36, %r34, %r35;
	cvt.u64.u32 	%rd9, %r36;
	mov.u32 	%r1, %tid.x;
	cvt.u64.u32 	%rd10, %r1;
	add.s64 	%rd11, %rd9, %rd10;
	add.s64 	%rd2, %rd11, %rd8;
	setp.ge.u32 	%p1, %r1, %r32;
	@%p1 bra 	$L__BB0_2;
	shl.b32 	%r37, %r1, 5;
	cvt.u64.u32 	%rd12, %r37;
	add.s64 	%rd13, %rd1, %rd12;
	ld.global.nc.u64 	%rd14, [%rd13];
	shl.b32 	%r38, %r1, 3;
	mov.u32 	%r39, _ZZ30find_passwords_optimized_multiPKhS0_iiyE11quick_check;
	add.s32 	%r40, %r39, %r38;
	st.shared.u64 	[%r40], %rd14;
$L__BB0_2:
	bar.sync 	0;
	setp.ne.s64 	%p2, %rd2, 0;
	@%p2 bra 	$L__BB0_4;
	ld.param.u64 	%rd79, [_Z30find_passwords_optimized_multiPKhS0_iiy_param_0];
	add.u64 	%rd15, %SP, 0;
	add.u64 	%rd16, %SPL, 0;
	mov.u64 	%rd17, $str;
	cvta.global.u64 	%rd18, %rd17;
	{ // callseq 0, 0
	.param .b64 param0;
	st.param.b64 	[param0], %rd18;
	.param .b64 param1;
	st.param.b64 	[param1], 0;
	.param .b32 retval0;
	call.uni (retval0), 
	vprintf, 
	(
	param0, 
	param1
	);
	ld.param.b32 	%r41, [retval0];
	} // callseq 0
	mov.u64 	%rd19, $str$1;
	cvta.global.u64 	%rd20, %rd19;
	{ // callseq 1, 0
	.param .b64 param0;
	st.param.b64 	[param0], %rd20;
	.param .b64 param1;
	st.param.b64 	[param1], 0;
	.param .b32 retval0;
	call.uni (retval0), 
	vprintf, 
	(
	param0, 
	param1
	);
	ld.param.b32 	%r43, [retval0];
	} // callseq 1
	mov.b32 	%r45, 49;
	st.local.u32 	[%rd16], %r45;
	mov.u64 	%rd21, $str$2;
	cvta.global.u64 	%rd22, %rd21;
	{ // callseq 2, 0
	.param .b64 param0;
	st.param.b64 	[param0], %rd22;
	.param .b64 param1;
	st.param.b64 	[param1], %rd15;
	.param .b32 retval0;
	call.uni (retval0), 
	vprintf, 
	(
	param0, 
	param1
	);
	ld.param.b32 	%r46, [retval0];
	} // callseq 2
	mov.b32 	%r48, 101;
	st.local.u32 	[%rd16], %r48;
	{ // callseq 3, 0
	.param .b64 param0;
	st.param.b64 	[param0], %rd22;
	.param .b64 param1;
	st.param.b64 	[param1], %rd15;
	.param .b32 retval0;
	call.uni (retval0), 
	vprintf, 
	(
	param0, 
	param1
	);
	ld.param.b32 	%r49, [retval0];
	} // callseq 3
	mov.b32 	%r51, 52;
	st.local.u32 	[%rd16], %r51;
	{ // callseq 4, 0
	.param .b64 param0;
	st.param.b64 	[param0], %rd22;
	.param .b64 param1;
	st.param.b64 	[param1], %rd15;
	.param .b32 retval0;
	call.uni (retval0), 
	vprintf, 
	(
	param0, 
	param1
	);
	ld.param.b32 	%r52, [retval0];
	} // callseq 4
	mov.b32 	%r54, 72;
	st.local.u32 	[%rd16], %r54;
	{ // callseq 5, 0
	.param .b64 param0;
	st.param.b64 	[param0], %rd22;
	.param .b64 param1;
	st.param.b64 	[param1], %rd15;
	.param .b32 retval0;
	call.uni (retval0), 
	vprintf, 
	(
	param0, 
	param1
	);
	ld.param.b32 	%r55, [retval0];
	} // callseq 5
	mov.b32 	%r57, 84;
	st.local.u32 	[%rd16], %r57;
	{ // callseq 6, 0
	.param .b64 param0;
	st.param.b64 	[param0], %rd22;
	.param .b64 param1;
	st.param.b64 	[param1], %rd15;
	.param .b32 retval0;
	call.uni (retval0), 
	vprintf, 
	(
	param0, 
	param1
	);
	ld.param.b32 	%r58, [retval0];
	} // callseq 6
	mov.b32 	%r60, 117;
	st.local.u32 	[%rd16], %r60;
	{ // callseq 7, 0
	.param .b64 param0;
	st.param.b64 	[param0], %rd22;
	.param .b64 param1;
	st.param.b64 	[param1], %rd15;
	.param .b32 retval0;
	call.uni (retval0), 
	vprintf, 
	(
	param0, 
	param1
	);
	ld.param.b32 	%r61, [retval0];
	} // callseq 7
	cvta.to.global.u64 	%rd23, %rd79;
	ld.global.nc.u8 	%rs18, [%rd23];
	cvt.u16.u8 	%rs19, %rs18;
	cvt.u32.u16 	%r63, %rs19;
	st.local.u32 	[%rd16], %r63;
	{ // callseq 8, 0
	.param .b64 param0;
	st.param.b64 	[param0], %rd22;
	.param .b64 param1;
	st.param.b64 	[param1], %rd15;
	.param .b32 retval0;
	call.uni (retval0), 
	vprintf, 
	(
	param0, 
	param1
	);
	ld.param.b32 	%r64, [retval0];
	} // callseq 8
	ld.global.nc.u8 	%rs20, [%rd23+1];
	cvt.u32.u8 	%r66, %rs20;
	st.local.u32 	[%rd16], %r66;
	{ // callseq 9, 0
	.param .b64 param0;
	st.param.b64 	[param0], %rd22;
	.param .b64 param1;
	st.param.b64 	[param1], %rd15;
	.param .b32 retval0;
	call.uni (retval0), 
	vprintf, 
	(
	param0, 
	param1
	);
	ld.param.b32 	%r67, [retval0];
	} // callseq 9
	ld.global.nc.u8 	%rs21, [%rd23+2];
	cvt.u32.u8 	%r69, %rs21;
	st.local.u32 	[%rd16], %r69;
	{ // callseq 10, 0
	.param .b64 param0;
	st.param.b64 	[param0], %rd22;
	.param .b64 param1;
	st.param.b64 	[param1], %rd15;
	.param .b32 retval0;
	call.uni (retval0), 
	vprintf, 
	(
	param0, 
	param1
	);
	ld.param.b32 	%r70, [retval0];
	} // callseq 10
	ld.global.nc.u8 	%rs22, [%rd23+3];
	cvt.u32.u8 	%r72, %rs22;
	st.local.u32 	[%rd16], %r72;
	{ // callseq 11, 0
	.param .b64 param0;
	st.param.b64 	[param0], %rd22;
	.param .b64 param1;
	st.param.b64 	[param1], %rd15;
	.param .b32 retval0;
	call.uni (retval0), 
	vprintf, 
	(
	param0, 
	param1
	);
	ld.param.b32 	%r73, [retval0];
	} // callseq 11
	ld.global.nc.u8 	%rs23, [%rd23+4];
	cvt.u32.u8 	%r75, %rs23;
	st.local.u32 	[%rd16], %r75;
	{ // callseq 12, 0
	.param .b64 param0;
	st.param.b64 	[param0], %rd22;
	.param .b64 param1;
	st.param.b64 	[param1], %rd15;
	.param .b32 retval0;
	call.uni (retval0), 
	vprintf, 
	(
	param0, 
	param1
	);
	ld.param.b32 	%r76, [retval0];
	} // callseq 12
	ld.global.nc.u8 	%rs24, [%rd23+5];
	cvt.u32.u8 	%r78, %rs24;
	st.local.u32 	[%rd16], %r78;
	{ // callseq 13, 0
	.param .b64 param0;
	st.param.b64 	[param0], %rd22;
	.param .b64 param1;
	st.param.b64 	[param1], %rd15;
	.param .b32 retval0;
	call.uni (retval0), 
	vprintf, 
	(
	param0, 
	param1
	);
	ld.param.b32 	%r79, [retval0];
	} // callseq 13
	ld.global.nc.u8 	%rs25, [%rd23+6];
	cvt.u32.u8 	%r81, %rs25;
	st.local.u32 	[%rd16], %r81;
	{ // callseq 14, 0
	.param .b64 param0;
	st.param.b64 	[param0], %rd22;
	.param .b64 param1;
	st.param.b64 	[param1], %rd15;
	.param .b32 retval0;
	call.uni (retval0), 
	vprintf, 
	(
	param0, 
	param1
	);
	ld.param.b32 	%r82, [retval0];
	} // callseq 14
	ld.global.nc.u8 	%rs26, [%rd23+7];
	cvt.u32.u8 	%r84, %rs26;
	st.local.u32 	[%rd16], %r84;
	{ // callseq 15, 0
	.param .b64 param0;
	st.param.b64 	[param0], %rd22;
	.param .b64 param1;
	st.param.b64 	[param1], %rd15;
	.param .b32 retval0;
	call.uni (retval0), 
	vprintf, 
	(
	param0, 
	param1
	);
	ld.param.b32 	%r85, [retval0];
	} // callseq 15
	mov.u64 	%rd24, $str$3;
	cvta.global.u64 	%rd25, %rd24;
	{ // callseq 16, 0
	.param .b64 param0;
	st.param.b64 	[param0], %rd25;
	.param .b64 param1;
	st.param.b64 	[param1], 0;
	.param .b32 retval0;
	call.uni (retval0), 
	vprintf, 
	(
	param0, 
	param1
	);
	ld.param.b32 	%r87, [retval0];
	} // callseq 16
	mul.wide.u16 	%r89, %rs19, 256;
	or.b32  	%r90, %r89, %r66;
	or.b32  	%r91, %r90, 1416953856;
	shf.l.wrap.b32 	%r92, %r91, %r90, 25;
	mov.b32 	%r93, 1416953856;
	shf.l.wrap.b32 	%r94, %r93, %r91, 14;
	xor.b32  	%r95, %r92, %r94;
	shr.u32 	%r96, %r91, 3;
	xor.b32  	%r97, %r95, %r96;
	add.s32 	%r98, %r97, 828716104;
	or.b32  	%r99, %r90, 1420492800;
	shf.l.wrap.b32 	%r100, %r98, %r98, 15;
	shf.l.wrap.b32 	%r101, %r98, %r98, 13;
	xor.b32  	%r102, %r100, %r101;
	shr.u32 	%r103, %r98, 10;
	xor.b32  	%r104, %r102, %r103;
	add.s32 	%r105, %r104, 285220864;
	mov.b32 	%r106, 1420492800;
	shf.l.wrap.b32 	%r107, %r106, %r91, 15;
	shf.l.wrap.b32 	%r108, %r106, %r99, 13;
	xor.b32  	%r109, %r107, %r108;
	shr.u32 	%r110, %r99, 10;
	xor.b32  	%r111, %r109, %r110;
	xor.b32  	%r112, %r111, -2147483648;
	shf.l.wrap.b32 	%r113, %r105, %r105, 15;
	shf.l.wrap.b32 	%r114, %r105, %r105, 13;
	xor.b32  	%r115, %r113, %r114;
	shr.u32 	%r116, %r105, 10;
	xor.b32  	%r117, %r115, %r116;
	shf.l.wrap.b32 	%r118, %r112, %r111, 15;
	shf.l.wrap.b32 	%r119, %r112, %r111, 13;
	xor.b32  	%r120, %r118, %r119;
	shr.u32 	%r121, %r112, 10;
	xor.b32  	%r122, %r120, %r121;
	shf.l.wrap.b32 	%r123, %r117, %r117, 15;
	shf.l.wrap.b32 	%r124, %r117, %r117, 13;
	xor.b32  	%r125, %r123, %r124;
	shr.u32 	%r126, %r117, 10;
	xor.b32  	%r127, %r125, %r126;
	add.s32 	%r128, %r127, 112;
	shf.l.wrap.b32 	%r129, %r122, %r122, 15;
	shf.l.wrap.b32 	%r130, %r122, %r122, 13;
	xor.b32  	%r131, %r129, %r130;
	shr.u32 	%r132, %r122, 10;
	xor.b32  	%r133, %r131, %r132;
	add.s32 	%r134, %r133, %r98;
	shf.l.wrap.b32 	%r135, %r128, %r128, 15;
	shf.l.wrap.b32 	%r136, %r128, %r128, 13;
	xor.b32  	%r137, %r135, %r136;
	shr.u32 	%r138, %r128, 10;
	xor.b32  	%r139, %r137, %r138;
	add.s32 	%r140, %r139, %r99;
	shf.l.wrap.b32 	%r141, %r134, %r134, 15;
	shf.l.wrap.b32 	%r142, %r134, %r134, 13;
	xor.b32  	%r143, %r141, %r142;
	shr.u32 	%r144, %r134, 10;
	xor.b32  	%r145, %r143, %r144;
	add.s32 	%r146, %r145, %r105;
	shf.l.wrap.b32 	%r147, %r140, %r140, 15;
	shf.l.wrap.b32 	%r148, %r140, %r140, 13;
	xor.b32  	%r149, %r147, %r148;
	shr.u32 	%r150, %r140, 10;
	xor.b32  	%r151, %r149, %r150;
	add.s32 	%r152, %r151, %r112;
	shf.l.wrap.b32 	%r153, %r146, %r146, 15;
	shf.l.wrap.b32 	%r154, %r146, %r146, 13;
	xor.b32  	%r155, %r153, %r154;
	shr.u32 	%r156, %r146, 10;
	xor.b32  	%r157, %r155, %r156;
	add.s32 	%r158, %r157, %r117;
	shf.l.wrap.b32 	%r159, %r152, %r152, 15;
	shf.l.wrap.b32 	%r160, %r152, %r152, 13;
	xor.b32  	%r161, %r159, %r160;
	shr.u32 	%r162, %r152, 10;
	xor.b32  	%r163, %r161, %r162;
	add.s32 	%r164, %r163, %r122;
	shf.l.wrap.b32 	%r165, %r158, %r158, 15;
	shf.l.wrap.b32 	%r166, %r158, %r158, 13;
	xor.b32  	%r167, %r165, %r166;
	shr.u32 	%r168, %r158, 10;
	xor.b32  	%r169, %r167, %r168;
	add.s32 	%r170, %r169, %r128;
	shf.l.wrap.b32 	%r171, %r164, %r164, 15;
	shf.l.wrap.b32 	%r172, %r164, %r164, 13;
	xor.b32  	%r173, %r171, %r172;
	shr.u32 	%r174, %r164, 10;
	xor.b32  	%r175, %r173, %r174;
	add.s32 	%r176, %r175, %r134;
	add.s32 	%r177, %r176, -535035890;
	shf.l.wrap.b32 	%r178, %r170, %r170, 15;
	shf.l.wrap.b32 	%r179, %r170, %r170, 13;
	xor.b32  	%r180, %r178, %r179;
	shr.u32 	%r181, %r170, 10;
	xor.b32  	%r182, %r180, %r181;
	add.s32 	%r183, %r182, %r140;
	shf.l.wrap.b32 	%r184, %r98, %r98, 25;
	shf.l.wrap.b32 	%r185, %r98, %r98, 14;
	xor.b32  	%r186, %r184, %r185;
	shr.u32 	%r187, %r98, 3;
	xor.b32  	%r188, %r186, %r187;
	add.s32 	%r189, %r183, %r188;
	add.s32 	%r190, %r189, 112;
	shf.l.wrap.b32 	%r191, %r177, %r177, 15;
	shf.l.wrap.b32 	%r192, %r177, %r177, 13;
	xor.b32  	%r193, %r191, %r192;
	shr.u32 	%r194, %r177, 10;
	xor.b32  	%r195, %r193, %r194;
	add.s32 	%r196, %r195, %r146;
	shf.l.wrap.b32 	%r197, %r99, %r90, 25;
	shf.l.wrap.b32 	%r198, %r106, %r99, 14;
	xor.b32  	%r199, %r197, %r198;
	shr.u32 	%r200, %r99, 3;
	xor.b32  	%r201, %r199, %r200;
	add.s32 	%r202, %r196, %r98;
	add.s32 	%r203, %r202, %r201;
	shf.l.wrap.b32 	%r204, %r190, %r190, 15;
	shf.l.wrap.b32 	%r205, %r190, %r190, 13;
	xor.b32  	%r206, %r204, %r205;
	shr.u32 	%r207, %r190, 10;
	xor.b32  	%r208, %r206, %r207;
	add.s32 	%r209, %r208, %r152;
	shf.l.wrap.b32 	%r210, %r105, %r105, 25;
	shf.l.wrap.b32 	%r211, %r105, %r105, 14;
	xor.b32  	%r212, %r210, %r211;
	shr.u32 	%r213, %r105, 3;
	xor.b32  	%r214, %r212, %r213;
	add.s32 	%r215, %r209, %r99;
	add.s32 	%r216, %r215, %r214;
	shf.l.wrap.b32 	%r217, %r203, %r203, 15;
	shf.l.wrap.b32 	%r218, %r203, %r203, 13;
	xor.b32  	%r219, %r217, %r218;
	shr.u32 	%r220, %r203, 10;
	xor.b32  	%r221, %r219, %r220;
	add.s32 	%r222, %r221, %r158;
	shf.l.wrap.b32 	%r223, %r112, %r111, 25;
	shf.l.wrap.b32 	%r224, %r112, %r111, 14;
	xor.b32  	%r225, %r223, %r224;
	shr.u32 	%r226, %r112, 3;
	xor.b32  	%r227, %r225, %r226;
	add.s32 	%r228, %r222, %r105;
	add.s32 	%r229, %r228, %r227;
	shf.l.wrap.b32 	%r230, %r216, %r216, 15;
	shf.l.wrap.b32 	%r231, %r216, %r216, 13;
	xor.b32  	%r232, %r230, %r231;
	shr.u32 	%r233, %r216, 10;
	xor.b32  	%r234, %r232, %r233;
	add.s32 	%r235, %r234, %r164;
	shf.l.wrap.b32 	%r236, %r117, %r117, 25;
	shf.l.wrap.b32 	%r237, %r117, %r117, 14;
	xor.b32  	%r238, %r236, %r237;
	shr.u32 	%r239, %r117, 3;
	xor.b32  	%r240, %r238, %r239;
	add.s32 	%r241, %r235, %r112;
	add.s32 	%r242, %r241, %r240;
	add.s32 	%r243, %r90, -609936184;
	add.s32 	%r244, %r90, -744091464;
	and.b32  	%r245, %r243, 1126456050;
	shf.l.wrap.b32 	%r246, %r243, %r243, 30;
	shf.l.wrap.b32 	%r247, %r243, %r243, 19;
	xor.b32  	%r248, %r247, %r246;
	mov.b32 	%r249, -610009088;
	shf.l.wrap.b32 	%r250, %r249, %r243, 10;
	xor.b32  	%r251, %r248, %r250;
	and.b32  	%r252, %r244, -1037756694;
	sub.s32 	%r253, 978759, %r91;
	and.b32  	%r254, %r253, 545407;
	or.b32  	%r255, %r254, %r252;
	shf.l.wrap.b32 	%r256, %r244, %r244, 26;
	shf.l.wrap.b32 	%r257, %r244, %r244, 21;
	xor.b32  	%r258, %r256, %r257;
	mov.b32 	%r259, -744095744;
	shf.l.wrap.b32 	%r260, %r259, %r244, 7;
	xor.b32  	%r261, %r258, %r260;
	add.s32 	%r262, %r261, %r255;
	add.s32 	%r263, %r251, %r245;
	add.s32 	%r264, %r262, %r263;
	add.s32 	%r265, %r264, 2026899552;
	add.s32 	%r266, %r262, 204346080;
	or.b32  	%r267, %r243, 762166421;
	and.b32  	%r268, %r267, %r265;
	and.b32  	%r269, %r243, 153468053;
	or.b32  	%r270, %r268, %r269;
	shf.l.wrap.b32 	%r271, %r265, %r265, 30;
	shf.l.wrap.b32 	%r272, %r265, %r265, 19;
	xor.b32  	%r273, %r272, %r271;
	shf.l.wrap.b32 	%r274, %r265, %r265, 10;
	xor.b32  	%r275, %r273, %r274;
	and.b32  	%r276, %r244, %r266;
	sub.s32 	%r277, -204346081, %r262;
	and.b32  	%r278, %r277, -903014678;
	or.b32  	%r279, %r278, %r276;
	shf.l.wrap.b32 	%r280, %r266, %r266, 26;
	shf.l.wrap.b32 	%r281, %r266, %r266, 21;
	xor.b32  	%r282, %r280, %r281;
	shf.l.wrap.b32 	%r283, %r266, %r266, 7;
	xor.b32  	%r284, %r282, %r283;
	add.s32 	%r285, %r284, %r279;
	add.s32 	%r286, %r275, %r270;
	add.s32 	%r287, %r285, %r286;
	add.s32 	%r288, %r287, -1161548252;
	add.s32 	%r289, %r285, 617485451;
	or.b32  	%r290, %r243, %r265;
	and.b32  	%r291, %r290, %r288;
	and.b32  	%r292, %r243, %r265;
	or.b32  	%r293, %r291, %r292;
	shf.l.wrap.b32 	%r294, %r288, %r288, 30;
	shf.l.wrap.b32 	%r295, %r288, %r288, 19;
	xor.b32  	%r296, %r295, %r294;
	shf.l.wrap.b32 	%r297, %r288, %r288, 10;
	xor.b32  	%r298, %r296, %r297;
	and.b32  	%r299, %r266, %r289;
	sub.s32 	%r300, -617485452, %r285;
	and.b32  	%r301, %r244, %r300;
	or.b32  	%r302, %r301, %r299;
	shf.l.wrap.b32 	%r303, %r289, %r289, 26;
	shf.l.wrap.b32 	%r304, %r289, %r289, 21;
	xor.b32  	%r305, %r303, %r304;
	shf.l.wrap.b32 	%r306, %r289, %r289, 7;
	xor.b32  	%r307, %r305, %r306;
	add.s32 	%r308, %r307, %r302;
	add.s32 	%r309, %r298, %r293;
	add.s32 	%r310, %r308, %r309;
	add.s32 	%r311, %r310, 58972485;
	add.s32 	%r312, %r308, 821138906;
	or.b32  	%r313, %r265, %r288;
	and.b32  	%r314, %r313, %r311;
	and.b32  	%r315, %r265, %r288;
	or.b32  	%r316, %r314, %r315;
	shf.l.wrap.b32 	%r317, %r311, %r311, 30;
	shf.l.wrap.b32 	%r318, %r311, %r311, 19;
	xor.b32  	%r319, %r318, %r317;
	shf.l.wrap.b32 	%r320, %r311, %r311, 10;
	xor.b32  	%r321, %r319, %r320;
	and.b32  	%r322, %r289, %r312;
	sub.s32 	%r323, -821138907, %r308;
	and.b32  	%r324, %r266, %r323;
	or.b32  	%r325, %r324, %r322;
	shf.l.wrap.b32 	%r326, %r312, %r312, 26;
	shf.l.wrap.b32 	%r327, %r312, %r312, 21;
	xor.b32  	%r328, %r326, %r327;
	shf.l.wrap.b32 	%r329, %r312, %r312, 7;
	xor.b32  	%r330, %r328, %r329;
	add.s32 	%r331, %r330, %r325;
	add.s32 	%r332, %r331, %r244;
	add.s32 	%r333, %r332, 1508970993;
	add.s32 	%r334, %r321, %r316;
	add.s32 	%r335, %r334, %r333;
	add.s32 	%r336, %r333, %r243;
	or.b32  	%r337, %r288, %r311;
	and.b32  	%r338, %r337, %r335;
	and.b32  	%r339, %r288, %r311;
	or.b32  	%r340, %r338, %r339;
	shf.l.wrap.b32 	%r341, %r335, %r335, 30;
	shf.l.wrap.b32 	%r342, %r335, %r335, 19;
	xor.b32  	%r343, %r342, %r341;
	shf.l.wrap.b32 	%r344, %r335, %r335, 10;
	xor.b32  	%r345, %r343, %r344;
	and.b32  	%r346, %r312, %r336;
	not.b32 	%r347, %r336;
	and.b32  	%r348, %r289, %r347;
	or.b32  	%r349, %r348, %r346;
	shf.l.wrap.b32 	%r350, %r336, %r336, 26;
	shf.l.wrap.b32 	%r351, %r336, %r336, 21;
	xor.b32  	%r352, %r350, %r351;
	shf.l.wrap.b32 	%r353, %r336, %r336, 7;
	xor.b32  	%r354, %r352, %r353;
	add.s32 	%r355, %r354, %r349;
	add.s32 	%r356, %r355, %r266;
	add.s32 	%r357, %r356, -1841331548;
	add.s32 	%r358, %r345, %r340;
	add.s32 	%r359, %r358, %r357;
	add.s32 	%r360, %r357, %r265;
	or.b32  	%r361, %r311, %r335;
	and.b32  	%r362, %r361, %r359;
	and.b32  	%r363, %r311, %r335;
	or.b32  	%r364, %r362, %r363;
	shf.l.wrap.b32 	%r365, %r359, %r359, 30;
	shf.l.wrap.b32 	%r366, %r359, %r359, 19;
	xor.b32  	%r367, %r366, %r365;
	shf.l.wrap.b32 	%r368, %r359, %r359, 10;
	xor.b32  	%r369, %r367, %r368;
	and.b32  	%r370, %r336, %r360;
	not.b32 	%r371, %r360;
	and.b32  	%r372, %r312, %r371;
	or.b32  	%r373, %r372, %r370;
	shf.l.wrap.b32 	%r374, %r360, %r360, 26;
	shf.l.wrap.b32 	%r375, %r360, %r360, 21;
	xor.b32  	%r376, %r374, %r375;
	shf.l.wrap.b32 	%r377, %r360, %r360, 7;
	xor.b32  	%r378, %r376, %r377;
	add.s32 	%r379, %r378, %r373;
	add.s32 	%r380, %r379, %r289;
	add.s32 	%r381, %r380, -1424204075;
	add.s32 	%r382, %r369, %r364;
	add.s32 	%r383, %r382, %r381;
	add.s32 	%r384, %r381, %r288;
	or.b32  	%r385, %r335, %r359;
	and.b32  	%r386, %r385, %r383;
	and.b32  	%r387, %r335, %r359;
	or.b32  	%r388, %r386, %r387;
	shf.l.wrap.b32 	%r389, %r383, %r383, 30;
	shf.l.wrap.b32 	%r390, %r383, %r383, 19;
	xor.b32  	%r391, %r390, %r389;
	shf.l.wrap.b32 	%r392, %r383, %r383, 10;
	xor.b32  	%r393, %r391, %r392;
	and.b32  	%r394, %r360, %r384;
	not.b32 	%r395, %r384;
	and.b32  	%r396, %r336, %r395;
	or.b32  	%r397, %r396, %r394;
	shf.l.wrap.b32 	%r398, %r384, %r384, 26;
	shf.l.wrap.b32 	%r399, %r384, %r384, 21;
	xor.b32  	%r400, %r398, %r399;
	shf.l.wrap.b32 	%r401, %r384, %r384, 7;
	xor.b32  	%r402, %r400, %r401;
	add.s32 	%r403, %r402, %r397;
	add.s32 	%r404, %r403, %r312;
	add.s32 	%r405, %r404, -670586216;
	add.s32 	%r406, %r393, %r388;
	add.s32 	%r407, %r406, %r405;
	add.s32 	%r408, %r405, %r311;
	or.b32  	%r409, %r359, %r383;
	and.b32  	%r410, %r409, %r407;
	and.b32  	%r411, %r359, %r383;
	or.b32  	%r412, %r410, %r411;
	shf.l.wrap.b32 	%r413, %r407, %r407, 30;
	shf.l.wrap.b32 	%r414, %r407, %r407, 19;
	xor.b32  	%r415, %r414, %r413;
	shf.l.wrap.b32 	%r416, %r407, %r407, 10;
	xor.b32  	%r417, %r415, %r416;
	and.b32  	%r418, %r384, %r408;
	not.b32 	%r419, %r408;
	and.b32  	%r420, %r360, %r419;
	or.b32  	%r421, %r420, %r418;
	shf.l.wrap.b32 	%r422, %r408, %r408, 26;
	shf.l.wrap.b32 	%r423, %r408, %r408, 21;
	xor.b32  	%r424, %r422, %r423;
	shf.l.wrap.b32 	%r425, %r408, %r408, 7;
	xor.b32  	%r426, %r424, %r425;
	add.s32 	%r427, %r426, %r421;
	add.s32 	%r428, %r427, %r336;
	add.s32 	%r429, %r428, 310598401;
	add.s32 	%r430, %r417, %r412;
	add.s32 	%r431, %r430, %r429;
	add.s32 	%r432, %r429, %r335;
	or.b32  	%r433, %r383, %r407;
	and.b32  	%r434, %r433, %r431;
	and.b32  	%r435, %r383, %r407;
	or.b32  	%r436, %r434, %r435;
	shf.l.wrap.b32 	%r437, %r431, %r431, 30;
	shf.l.wrap.b32 	%r438, %r431, %r431, 19;
	xor.b32  	%r439, %r438, %r437;
	shf.l.wrap.b32 	%r440, %r431, %r431, 10;
	xor.b32  	%r441, %r439, %r440;
	and.b32  	%r442, %r408, %r432;
	not.b32 	%r443, %r432;
	and.b32  	%r444, %r384, %r443;
	or.b32  	%r445, %r444, %r442;
	shf.l.wrap.b32 	%r446, %r432, %r432, 26;
	shf.l.wrap.b32 	%r447, %r432, %r432, 21;
	xor.b32  	%r448, %r446, %r447;
	shf.l.wrap.b32 	%r449, %r432, %r432, 7;
	xor.b32  	%r450, %r448, %r449;
	add.s32 	%r451, %r450, %r445;
	add.s32 	%r452, %r451, %r360;
	add.s32 	%r453, %r452, 607225278;
	add.s32 	%r454, %r441, %r436;
	add.s32 	%r455, %r454, %r453;
	add.s32 	%r456, %r453, %r359;
	or.b32  	%r457, %r407, %r431;
	and.b32  	%r458, %r457, %r455;
	and.b32  	%r459, %r407, %r431;
	or.b32  	%r460, %r458, %r459;
	shf.l.wrap.b32 	%r461, %r455, %r455, 30;
	shf.l.wrap.b32 	%r462, %r455, %r455, 19;
	xor.b32  	%r463, %r462, %r461;
	shf.l.wrap.b32 	%r464, %r455, %r455, 10;
	xor.b32  	%r465, %r463, %r464;
	and.b32  	%r466, %r432, %r456;
	not.b32 	%r467, %r456;
	and.b32  	%r468, %r408, %r467;
	or.b32  	%r469, %r468, %r466;
	shf.l.wrap.b32 	%r470, %r456, %r456, 26;
	shf.l.wrap.b32 	%r471, %r456, %r456, 21;
	xor.b32  	%r472, %r470, %r471;
	shf.l.wrap.b32 	%r473, %r456, %r456, 7;
	xor.b32  	%r474, %r472, %r473;
	add.s32 	%r475, %r474, %r469;
	add.s32 	%r476, %r475, %r384;
	add.s32 	%r477, %r476, 1426881987;
	add.s32 	%r478, %r465, %r460;
	add.s32 	%r479, %r478, %r477;
	add.s32 	%r480, %r477, %r383;
	or.b32  	%r481, %r431, %r455;
	and.b32  	%r482, %r481, %r479;
	and.b32  	%r483, %r431, %r455;
	or.b32  	%r484, %r482, %r483;
	shf.l.wrap.b32 	%r485, %r479, %r479, 30;
	shf.l.wrap.b32 	%r486, %r479, %r479, 19;
	xor.b32  	%r487, %r486, %r485;
	shf.l.wrap.b32 	%r488, %r479, %r479, 10;
	xor.b32  	%r489, %r487, %r488;
	and.b32  	%r490, %r456, %r480;
	not.b32 	%r491, %r480;
	and.b32  	%r492, %r432, %r491;
	or.b32  	%r493, %r492, %r490;
	shf.l.wrap.b32 	%r494, %r480, %r480, 26;
	shf.l.wrap.b32 	%r495, %r480, %r480, 21;
	xor.b32  	%r496, %r494, %r495;
	shf.l.wrap.b32 	%r497, %r480, %r480, 7;
	xor.b32  	%r498, %r496, %r497;
	add.s32 	%r499, %r498, %r493;
	add.s32 	%r500, %r499, %r408;
	add.s32 	%r501, %r500, 1925078388;
	add.s32 	%r502, %r489, %r484;
	add.s32 	%r503, %r502, %r501;
	add.s32 	%r504, %r501, %r407;
	or.b32  	%r505, %r455, %r479;
	and.b32  	%r506, %r505, %r503;
	and.b32  	%r507, %r455, %r479;
	or.b32  	%r508, %r506, %r507;
	shf.l.wrap.b32 	%r509, %r503, %r503, 30;
	shf.l.wrap.b32 	%r510, %r503, %r503, 19;
	xor.b32  	%r511, %r510, %r509;
	shf.l.wrap.b32 	%r512, %r503, %r503, 10;
	xor.b32  	%r513, %r511, %r512;
	and.b32  	%r514, %r480, %r504;
	not.b32 	%r515, %r504;
	and.b32  	%r516, %r456, %r515;
	or.b32  	%r517, %r516, %r514;
	shf.l.wrap.b32 	%r518, %r504, %r504, 26;
	shf.l.wrap.b32 	%r519, %r504, %r504, 21;
	xor.b32  	%r520, %r518, %r519;
	shf.l.wrap.b32 	%r521, %r504, %r504, 7;
	xor.b32  	%r522, %r520, %r521;
	add.s32 	%r523, %r522, %r517;
	add.s32 	%r524, %r523, %r432;
	add.s32 	%r525, %r524, -2132889090;
	add.s32 	%r526, %r513, %r508;
	add.s32 	%r527, %r526, %r525;
	add.s32 	%r528, %r525, %r431;
	or.b32  	%r529, %r479, %r503;
	and.b32  	%r530, %r529, %r527;
	and.b32  	%r531, %r479, %r503;
	or.b32  	%r532, %r530, %r531;
	shf.l.wrap.b32 	%r533, %r527, %r527, 30;
	shf.l.wrap.b32 	%r534, %r527, %r527, 19;
	xor.b32  	%r535, %r534, %r533;
	shf.l.wrap.b32 	%r536, %r527, %r527, 10;
	xor.b32  	%r537, %r535, %r536;
	and.b32  	%r538, %r504, %r528;
	not.b32 	%r539, %r528;
	and.b32  	%r540, %r480, %r539;
	or.b32  	%r541, %r540, %r538;
	shf.l.wrap.b32 	%r542, %r528, %r528, 26;
	shf.l.wrap.b32 	%r543, %r528, %r528, 21;
	xor.b32  	%r544, %r542, %r543;
	shf.l.wrap.b32 	%r545, %r528, %r528, 7;
	xor.b32  	%r546, %r544, %r545;
	add.s32 	%r547, %r546, %r541;
	add.s32 	%r548, %r547, %r456;
	add.s32 	%r549, %r548, -1680079193;
	add.s32 	%r550, %r537, %r532;
	add.s32 	%r551, %r550, %r549;
	add.s32 	%r552, %r549, %r455;
	or.b32  	%r553, %r503, %r527;
	and.b32  	%r554, %r553, %r551;
	and.b32  	%r555, %r503, %r527;
	or.b32  	%r556, %r554, %r555;
	shf.l.wrap.b32 	%r557, %r551, %r551, 30;
	shf.l.wrap.b32 	%r558, %r551, %r551, 19;
	xor.b32  	%r559, %r558, %r557;
	shf.l.wrap.b32 	%r560, %r551, %r551, 10;
	xor.b32  	%r561, %r559, %r560;
	and.b32  	%r562, %r528, %r552;
	not.b32 	%r563, %r552;
	and.b32  	%r564, %r504, %r563;
	or.b32  	%r565, %r564, %r562;
	shf.l.wrap.b32 	%r566, %r552, %r552, 26;
	shf.l.wrap.b32 	%r567, %r552, %r552, 21;
	xor.b32  	%r568, %r566, %r567;
	shf.l.wrap.b32 	%r569, %r552, %r552, 7;
	xor.b32  	%r570, %r568, %r569;
	add.s32 	%r571, %r570, %r565;
	add.s32 	%r572, %r571, %r480;
	add.s32 	%r573, %r572, -1046744604;
	add.s32 	%r574, %r561, %r556;
	add.s32 	%r575, %r574, %r573;
	add.s32 	%r576, %r573, %r479;
	or.b32  	%r577, %r527, %r551;
	and.b32  	%r578, %r577, %r575;
	and.b32  	%r579, %r527, %r551;
	or.b32  	%r580, %r578, %r579;
	shf.l.wrap.b32 	%r581, %r575, %r575, 30;
	shf.l.wrap.b32 	%r582, %r575, %r575, 19;
	xor.b32  	%r583, %r582, %r581;
	shf.l.wrap.b32 	%r584, %r575, %r575, 10;
	xor.b32  	%r585, %r583, %r584;
	and.b32  	%r586, %r552, %r576;
	not.b32 	%r587, %r576;
	and.b32  	%r588, %r528, %r587;
	or.b32  	%r589, %r588, %r586;
	shf.l.wrap.b32 	%r590, %r576, %r576, 26;
	shf.l.wrap.b32 	%r591, %r576, %r576, 21;
	xor.b32  	%r592, %r590, %r591;
	shf.l.wrap.b32 	%r593, %r576, %r576, 7;
	xor.b32  	%r594, %r592, %r593;
	add.s32 	%r595, %r594, %r98;
	add.s32 	%r596, %r595, %r589;
	add.s32 	%r597, %r596, %r504;
	add.s32 	%r598, %r597, -459576895;
	add.s32 	%r599, %r585, %r580;
	add.s32 	%r600, %r599, %r598;
	add.s32 	%r601, %r598, %r503;
	or.b32  	%r602, %r551, %r575;
	and.b32  	%r603, %r602, %r600;
	and.b32  	%r604, %r551, %r575;
	or.b32  	%r605, %r603, %r604;
	shf.l.wrap.b32 	%r606, %r600, %r600, 30;
	shf.l.wrap.b32 	%r607, %r600, %r600, 19;
	xor.b32  	%r608, %r607, %r606;
	shf.l.wrap.b32 	%r609, %r600, %r600, 10;
	xor.b32  	%r610, %r608, %r609;
	and.b32  	%r611, %r576, %r601;
	not.b32 	%r612, %r601;
	and.b32  	%r613, %r552, %r612;
	or.b32  	%r614, %r613, %r611;
	shf.l.wrap.b32 	%r615, %r601, %r601, 26;
	shf.l.wrap.b32 	%r616, %r601, %r601, 21;
	xor.b32  	%r617, %r615, %r616;
	shf.l.wrap.b32 	%r618, %r601, %r601, 7;
	xor.b32  	%r619, %r617, %r618;
	add.s32 	%r620, %r619, %r99;
	add.s32 	%r621, %r620, %r614;
	add.s32 	%r622, %r621, %r528;
	add.s32 	%r623, %r622, -272742522;
	add.s32 	%r624, %r610, %r605;
	add.s32 	%r625, %r624, %r623;
	add.s32 	%r626, %r623, %r527;
	or.b32  	%r627, %r575, %r600;
	and.b32  	%r628, %r627, %r625;
	and.b32  	%r629, %r575, %r600;
	or.b32  	%r630, %r628, %r629;
	shf.l.wrap.b32 	%r631, %r625, %r625, 30;
	shf.l.wrap.b32 	%r632, %r625, %r625, 19;
	xor.b32  	%r633, %r632, %r631;
	shf.l.wrap.b32 	%r634, %r625, %r625, 10;
	xor.b32  	%r635, %r633, %r634;
	and.b32  	%r636, %r601, %r626;
	not.b32 	%r637, %r626;
	and.b32  	%r638, %r576, %r637;
	or.b32  	%r639, %r638, %r636;
	shf.l.wrap.b32 	%r640, %r626, %r626, 26;
	shf.l.wrap.b32 	%r641, %r626, %r626, 21;
	xor.b32  	%r642, %r640, %r641;
	shf.l.wrap.b32 	%r643, %r626, %r626, 7;
	xor.b32  	%r644, %r642, %r643;
	add.s32 	%r645, %r644, %r105;
	add.s32 	%r646, %r645, %r639;
	add.s32 	%r647, %r646, %r552;
	add.s32 	%r648, %r647, 264347078;
	add.s32 	%r649, %r635, %r630;
	add.s32 	%r650, %r649, %r648;
	add.s32 	%r651, %r648, %r551;
	or.b32  	%r652, %r600, %r625;
	and.b32  	%r653, %r652, %r650;
	and.b32  	%r654, %r600, %r625;
	or.b32  	%r655, %r653, %r654;
	shf.l.wrap.b32 	%r656, %r650, %r650, 30;
	shf.l.wrap.b32 	%r657, %r650, %r650, 19;
	xor.b32  	%r658, %r657, %r656;
	shf.l.wrap.b32 	%r659, %r650, %r650, 10;
	xor.b32  	%r660, %r658, %r659;
	and.b32  	%r661, %r626, %r651;
	not.b32 	%r662, %r651;
	and.b32  	%r663, %r601, %r662;
	or.b32  	%r664, %r663, %r661;
	shf.l.wrap.b32 	%r665, %r651, %r651, 26;
	shf.l.wrap.b32 	%r666, %r651, %r651, 21;
	xor.b32  	%r667, %r665, %r666;
	shf.l.wrap.b32 	%r668, %r651, %r651, 7;
	xor.b32  	%r669, %r667, %r668;
	add.s32 	%r670, %r669, %r112;
	add.s32 	%r671, %r670, %r664;
	add.s32 	%r672, %r671, %r576;
	add.s32 	%r673, %r672, 604807628;
	add.s32 	%r674, %r660, %r655;
	add.s32 	%r675, %r674, %r673;
	add.s32 	%r676, %r673, %r575;
	or.b32  	%r677, %r625, %r650;
	and.b32  	%r678, %r677, %r675;
	and.b32  	%r679, %r625, %r650;
	or.b32  	%r680, %r678, %r679;
	shf.l.wrap.b32 	%r681, %r675, %r675, 30;
	shf.l.wrap.b32 	%r682, %r675, %r675, 19;
	xor.b32  	%r683, %r682, %r681;
	shf.l.wrap.b32 	%r684, %r675, %r675, 10;
	xor.b32  	%r685, %r683, %r684;
	and.b32  	%r686, %r651, %r676;
	not.b32 	%r687, %r676;
	and.b32  	%r688, %r626, %r687;
	or.b32  	%r689, %r688, %r686;
	shf.l.wrap.b32 	%r690, %r676, %r676, 26;
	shf.l.wrap.b32 	%r691, %r676, %r676, 21;
	xor.b32  	%r692, %r690, %r691;
	shf.l.wrap.b32 	%r693, %r676, %r676, 7;
	xor.b32  	%r694, %r692, %r693;
	add.s32 	%r695, %r694, %r117;
	add.s32 	%r696, %r695, %r689;
	add.s32 	%r697, %r696, %r601;
	add.s32 	%r698, %r697, 770255983;
	add.s32 	%r699, %r685, %r680;
	add.s32 	%r700, %r699, %r698;
	add.s32 	%r701, %r698, %r600;
	or.b32  	%r702, %r650, %r675;
	and.b32  	%r703, %r702, %r700;
	and.b32  	%r704, %r650, %r675;
	or.b32  	%r705, %r703, %r704;
	shf.l.wrap.b32 	%r706, %r700, %r700, 30;
	shf.l.wrap.b32 	%r707, %r700, %r700, 19;
	xor.b32  	%r708, %r707, %r706;
	shf.l.wrap.b32 	%r709, %r700, %r700, 10;
	xor.b32  	%r710, %r708, %r709;
	and.b32  	%r711, %r676, %r701;
	not.b32 	%r712, %r701;
	and.b32  	%r713, %r651, %r712;
	or.b32  	%r714, %r713, %r711;
	shf.l.wrap.b32 	%r715, %r701, %r701, 26;
	shf.l.wrap.b32 	%r716, %r701, %r701, 21;
	xor.b32  	%r717, %r715, %r716;
	shf.l.wrap.b32 	%r718, %r701, %r701, 7;
	xor.b32  	%r719, %r717, %r718;
	add.s32 	%r720, %r719, %r122;
	add.s32 	%r721, %r720, %r714;
	add.s32 	%r722, %r721, %r626;
	add.s32 	%r723, %r722, 1249150122;
	add.s32 	%r724, %r710, %r705;
	add.s32 	%r725, %r724, %r723;
	add.s32 	%r726, %r723, %r625;
	or.b32  	%r727, %r675, %r700;
	and.b32  	%r728, %r727, %r725;
	and.b32  	%r729, %r675, %r700;
	or.b32  	%r730, %r728, %r729;
	shf.l.wrap.b32 	%r731, %r725, %r725, 30;
	shf.l.wrap.b32 	%r732, %r725, %r725, 19;
	xor.b32  	%r733, %r732, %r731;
	shf.l.wrap.b32 	%r734, %r725, %r725, 10;
	xor.b32  	%r735, %r733, %r734;
	and.b32  	%r736, %r701, %r726;
	not.b32 	%r737, %r726;
	and.b32  	%r738, %r676, %r737;
	or.b32  	%r739, %r738, %r736;
	shf.l.wrap.b32 	%r740, %r726, %r726, 26;
	shf.l.wrap.b32 	%r741, %r726, %r726, 21;
	xor.b32  	%r742, %r740, %r741;
	shf.l.wrap.b32 	%r743, %r726, %r726, 7;
	xor.b32  	%r744, %r742, %r743;
	add.s32 	%r745, %r744, %r128;
	add.s32 	%r746, %r745, %r739;
	add.s32 	%r747, %r746, %r651;
	add.s32 	%r748, %r747, 1555081692;
	add.s32 	%r749, %r735, %r730;
	add.s32 	%r750, %r749, %r748;
	add.s32 	%r751, %r748, %r650;
	or.b32  	%r752, %r700, %r725;
	and.b32  	%r753, %r752, %r750;
	and.b32  	%r754, %r700, %r725;
	or.b32  	%r755, %r753, %r754;
	shf.l.wrap.b32 	%r756, %r750, %r750, 30;
	shf.l.wrap.b32 	%r757, %r750, %r750, 19;
	xor.b32  	%r758, %r757, %r756;
	shf.l.wrap.b32 	%r759, %r750, %r750, 10;
	xor.b32  	%r760, %r758, %r759;
	and.b32  	%r761, %r726, %r751;
	not.b32 	%r762, %r751;
	and.b32  	%r763, %r701, %r762;
	or.b32  	%r764, %r763, %r761;
	shf.l.wrap.b32 	%r765, %r751, %r751, 26;
	shf.l.wrap.b32 	%r766, %r751, %r751, 21;
	xor.b32  	%r767, %r765, %r766;
	shf.l.wrap.b32 	%r768, %r751, %r751, 7;
	xor.b32  	%r769, %r767, %r768;
	add.s32 	%r770, %r769, %r134;
	add.s32 	%r771, %r770, %r764;
	add.s32 	%r772, %r771, %r676;
	add.s32 	%r773, %r772, 1996064986;
	add.s32 	%r774, %r760, %r755;
	add.s32 	%r775, %r774, %r773;
	add.s32 	%r776, %r773, %r675;
	or.b32  	%r777, %r725, %r750;
	and.b32  	%r778, %r777, %r775;
	and.b32  	%r779, %r725, %r750;
	or.b32  	%r780, %r778, %r779;
	shf.l.wrap.b32 	%r781, %r775, %r775, 30;
	shf.l.wrap.b32 	%r782, %r775, %r775, 19;
	xor.b32  	%r783, %r782, %r781;
	shf.l.wrap.b32 	%r784, %r775, %r775, 10;
	xor.b32  	%r785, %r783, %r784;
	and.b32  	%r786, %r751, %r776;
	not.b32 	%r787, %r776;
	and.b32  	%r788, %r726, %r787;
	or.b32  	%r789, %r788, %r786;
	shf.l.wrap.b32 	%r790, %r776, %r776, 26;
	shf.l.wrap.b32 	%r791, %r776, %r776, 21;
	xor.b32  	%r792, %r790, %r791;
	shf.l.wrap.b32 	%r793, %r776, %r776, 7;
	xor.b32  	%r794, %r792, %r793;
	add.s32 	%r795, %r794, %r140;
	add.s32 	%r796, %r795, %r789;
	add.s32 	%r797, %r796, %r701;
	add.s32 	%r798, %r797, -1740746414;
	add.s32 	%r799, %r785, %r780;
	add.s32 	%r800, %r799, %r798;
	add.s32 	%r801, %r798, %r700;
	or.b32  	%r802, %r750, %r775;
	and.b32  	%r803, %r802, %r800;
	and.b32  	%r804, %r750, %r775;
	or.b32  	%r805, %r803, %r804;
	shf.l.wrap.b32 	%r806, %r800, %r800, 30;
	shf.l.wrap.b32 	%r807, %r800, %r800, 19;
	xor.b32  	%r808, %r807, %r806;
	shf.l.wrap.b32 	%r809, %r800, %r800, 10;
	xor.b32  	%r810, %r808, %r809;
	and.b32  	%r811, %r776, %r801;
	not.b32 	%r812, %r801;
	and.b32  	%r813, %r751, %r812;
	or.b32  	%r814, %r813, %r811;
	shf.l.wrap.b32 	%r815, %r801, %r801, 26;
	shf.l.wrap.b32 	%r816, %r801, %r801, 21;
	xor.b32  	%r817, %r815, %r816;
	shf.l.wrap.b32 	%r818, %r801, %r801, 7;
	xor.b32  	%r819, %r817, %r818;
	add.s32 	%r820, %r819, %r146;
	add.s32 	%r821, %r820, %r814;
	add.s32 	%r822, %r821, %r726;
	add.s32 	%r823, %r822, -1473132947;
	add.s32 	%r824, %r810, %r805;
	add.s32 	%r825, %r824, %r823;
	add.s32 	%r826, %r823, %r725;
	or.b32  	%r827, %r775, %r800;
	and.b32  	%r828, %r827, %r825;
	and.b32  	%r829, %r775, %r800;
	or.b32  	%r830, %r828, %r829;
	shf.l.wrap.b32 	%r831, %r825, %r825, 30;
	shf.l.wrap.b32 	%r832, %r825, %r825, 19;
	xor.b32  	%r833, %r832, %r831;
	shf.l.wrap.b32 	%r834, %r825, %r825, 10;
	xor.b32  	%r835, %r833, %r834;
	and.b32  	%r836, %r801, %r826;
	not.b32 	%r837, %r826;
	and.b32  	%r838, %r776, %r837;
	or.b32  	%r839, %r838, %r836;
	shf.l.wrap.b32 	%r840, %r826, %r826, 26;
	shf.l.wrap.b32 	%r841, %r826, %r826, 21;
	xor.b32  	%r842, %r840, %r841;
	shf.l.wrap.b32 	%r843, %r826, %r826, 7;
	xor.b32  	%r844, %r842, %r843;
	add.s32 	%r845, %r844, %r152;
	add.s32 	%r846, %r845, %r839;
	add.s32 	%r847, %r846, %r751;
	add.s32 	%r848, %r847, -1341970488;
	add.s32 	%r849, %r835, %r830;
	add.s32 	%r850, %r849, %r848;
	add.s32 	%r851, %r848, %r750;
	or.b32  	%r852, %r800, %r825;
	and.b32  	%r853, %r852, %r850;
	and.b32  	%r854, %r800, %r825;
	or.b32  	%r855, %r853, %r854;
	shf.l.wrap.b32 	%r856, %r850, %r850, 30;
	shf.l.wrap.b32 	%r857, %r850, %r850, 19;
	xor.b32  	%r858, %r857, %r856;
	shf.l.wrap.b32 	%r859, %r850, %r850, 10;
	xor.b32  	%r860, %r858, %r859;
	and.b32  	%r861, %r826, %r851;
	not.b32 	%r862, %r851;
	and.b32  	%r863, %r801, %r862;
	or.b32  	%r864, %r863, %r861;
	shf.l.wrap.b32 	%r865, %r851, %r851, 26;
	shf.l.wrap.b32 	%r866, %r851, %r851, 21;
	xor.b32  	%r867, %r865, %r866;
	shf.l.wrap.b32 	%r868, %r851, %r851, 7;
	xor.b32  	%r869, %r867, %r868;
	add.s32 	%r870, %r869, %r158;
	add.s32 	%r871, %r870, %r864;
	add.s32 	%r872, %r871, %r776;
	add.s32 	%r873, %r872, -1084653625;
	add.s32 	%r874, %r860, %r855;
	add.s32 	%r875, %r874, %r873;
	add.s32 	%r876, %r873, %r775;
	or.b32  	%r877, %r825, %r850;
	and.b32  	%r878, %r877, %r875;
	and.b32  	%r879, %r825, %r850;
	or.b32  	%r880, %r878, %r879;
	shf.l.wrap.b32 	%r881, %r875, %r875, 30;
	shf.l.wrap.b32 	%r882, %r875, %r875, 19;
	xor.b32  	%r883, %r882, %r881;
	shf.l.wrap.b32 	%r884, %r875, %r875, 10;
	xor.b32  	%r885, %r883, %r884;
	and.b32  	%r886, %r851, %r876;
	not.b32 	%r887, %r876;
	and.b32  	%r888, %r826, %r887;
	or.b32  	%r889, %r888, %r886;
	shf.l.wrap.b32 	%r890, %r876, %r876, 26;
	shf.l.wrap.b32 	%r891, %r876, %r876, 21;
	xor.b32  	%r892, %r890, %r891;
	shf.l.wrap.b32 	%r893, %r876, %r876, 7;
	xor.b32  	%r894, %r892, %r893;
	add.s32 	%r895, %r894, %r164;
	add.s32 	%r896, %r895, %r889;
	add.s32 	%r897, %r896, %r801;
	add.s32 	%r898, %r897, -958395405;
	add.s32 	%r899, %r885, %r880;
	add.s32 	%r900, %r899, %r898;
	add.s32 	%r901, %r898, %r800;
	or.b32  	%r902, %r850, %r875;
	and.b32  	%r903, %r902, %r900;
	and.b32  	%r904, %r850, %r875;
	or.b32  	%r905, %r903, %r904;
	shf.l.wrap.b32 	%r906, %r900, %r900, 30;
	shf.l.wrap.b32 	%r907, %r900, %r900, 19;
	xor.b32  	%r908, %r907, %r906;
	shf.l.wrap.b32 	%r909, %r900, %r900, 10;
	xor.b32  	%r910, %r908, %r909;
	and.b32  	%r911, %r876, %r901;
	not.b32 	%r912, %r901;
	and.b32  	%r913, %r851, %r912;
	or.b32  	%r914, %r913, %r911;
	shf.l.wrap.b32 	%r915, %r901, %r901, 26;
	shf.l.wrap.b32 	%r916, %r901, %r901, 21;
	xor.b32  	%r917, %r915, %r916;
	shf.l.wrap.b32 	%r918, %r901, %r901, 7;
	xor.b32  	%r919, %r917, %r918;
	add.s32 	%r920, %r919, %r170;
	add.s32 	%r921, %r920, %r914;
	add.s32 	%r922, %r921, %r826;
	add.s32 	%r923, %r922, -710438585;
	add.s32 	%r924, %r910, %r905;
	add.s32 	%r925, %r924, %r923;
	add.s32 	%r926, %r923, %r825;
	or.b32  	%r927, %r875, %r900;
	and.b32  	%r928, %r927, %r925;
	and.b32  	%r929, %r875, %r900;
	or.b32  	%r930, %r928, %r929;
	shf.l.wrap.b32 	%r931, %r925, %r925, 30;
	shf.l.wrap.b32 	%r932, %r925, %r925, 19;
	xor.b32  	%r933, %r932, %r931;
	shf.l.wrap.b32 	%r934, %r925, %r925, 10;
	xor.b32  	%r935, %r933, %r934;
	and.b32  	%r936, %r901, %r926;
	not.b32 	%r937, %r926;
	and.b32  	%r938, %r876, %r937;
	or.b32  	%r939, %r938, %r936;
	shf.l.wrap.b32 	%r940, %r926, %r926, 26;
	shf.l.wrap.b32 	%r941, %r926, %r926, 21;
	xor.b32  	%r942, %r940, %r941;
	shf.l.wrap.b32 	%r943, %r926, %r926, 7;
	xor.b32  	%r944, %r942, %r943;
	add.s32 	%r945, %r944, %r177;
	add.s32 	%r946, %r945, %r939;
	add.s32 	%r947, %r946, %r851;
	add.s32 	%r948, %r947, 113926993;
	add.s32 	%r949, %r935, %r930;
	add.s32 	%r950, %r949, %r948;
	add.s32 	%r951, %r948, %r850;
	or.b32  	%r952, %r900, %r925;
	and.b32  	%r953, %r952, %r950;
	and.b32  	%r954, %r900, %r925;
	or.b32  	%r955, %r953, %r954;
	shf.l.wrap.b32 	%r956, %r950, %r950, 30;
	shf.l.wrap.b32 	%r957, %r950, %r950, 19;
	xor.b32  	%r958, %r957, %r956;
	shf.l.wrap.b32 	%r959, %r950, %r950, 10;
	xor.b32  	%r960, %r958, %r959;
	and.b32  	%r961, %r926, %r951;
	not.b32 	%r962, %r951;
	and.b32  	%r963, %r901, %r962;
	or.b32  	%r964, %r963, %r961;
	shf.l.wrap.b32 	%r965, %r951, %r951, 26;
	shf.l.wrap.b32 	%r966, %r951, %r951, 21;
	xor.b32  	%r967, %r965, %r966;
	shf.l.wrap.b32 	%r968, %r951, %r951, 7;
	xor.b32  	%r969, %r967, %r968;
	add.s32 	%r970, %r969, %r190;
	add.s32 	%r971, %r970, %r964;
	add.s32 	%r972, %r971, %r876;
	add.s32 	%r973, %r972, 338241895;
	add.s32 	%r974, %r960, %r955;
	add.s32 	%r975, %r974, %r973;
	add.s32 	%r976, %r973, %r875;
	or.b32  	%r977, %r925, %r950;
	and.b32  	%r978, %r977, %r975;
	and.b32  	%r979, %r925, %r950;
	or.b32  	%r980, %r978, %r979;
	shf.l.wrap.b32 	%r981, %r975, %r975, 30;
	shf.l.wrap.b32 	%r982, %r975, %r975, 19;
	xor.b32  	%r983, %r982, %r981;
	shf.l.wrap.b32 	%r984, %r975, %r975, 10;
	xor.b32  	%r985, %r983, %r984;
	and.b32  	%r986, %r951, %r976;
	not.b32 	%r987, %r976;
	and.b32  	%r988, %r926, %r987;
	or.b32  	%r989, %r988, %r986;
	shf.l.wrap.b32 	%r990, %r976, %r976, 26;
	shf.l.wrap.b32 	%r991, %r976, %r976, 21;
	xor.b32  	%r992, %r990, %r991;
	shf.l.wrap.b32 	%r993, %r976, %r976, 7;
	xor.b32  	%r994, %r992, %r993;
	add.s32 	%r995, %r994, %r203;
	add.s32 	%r996, %r995, %r989;
	add.s32 	%r997, %r996, %r901;
	add.s32 	%r998, %r997, 666307205;
	add.s32 	%r999, %r985, %r980;
	add.s32 	%r1000, %r999, %r998;
	add.s32 	%r1001, %r998, %r900;
	or.b32  	%r1002, %r950, %r975;
	and.b32  	%r1003, %r1002, %r1000;
	and.b32  	%r1004, %r950, %r975;
	or.b32  	%r1005, %r1003, %r1004;
	shf.l.wrap.b32 	%r1006, %r1000, %r1000, 30;
	shf.l.wrap.b32 	%r1007, %r1000, %r1000, 19;
	xor.b32  	%r1008, %r1007, %r1006;
	shf.l.wrap.b32 	%r1009, %r1000, %r1000, 10;
	xor.b32  	%r1010, %r1008, %r1009;
	and.b32  	%r1011, %r976, %r1001;
	not.b32 	%r1012, %r1001;
	and.b32  	%r1013, %r951, %r1012;
	or.b32  	%r1014, %r1013, %r1011;
	shf.l.wrap.b32 	%r1015, %r1001, %r1001, 26;
	shf.l.wrap.b32 	%r1016, %r1001, %r1001, 21;
	xor.b32  	%r1017, %r1015, %r1016;
	shf.l.wrap.b32 	%r1018, %r1001, %r1001, 7;
	xor.b32  	%r1019, %r1017, %r1018;
	add.s32 	%r1020, %r1019, %r216;
	add.s32 	%r1021, %r1020, %r1014;
	add.s32 	%r1022, %r1021, %r926;
	add.s32 	%r1023, %r1022, 773529912;
	add.s32 	%r1024, %r1010, %r1005;
	add.s32 	%r1025, %r1024, %r1023;
	add.s32 	%r1026, %r1023, %r925;
	or.b32  	%r1027, %r975, %r1000;
	and.b32  	%r1028, %r1027, %r1025;
	and.b32  	%r1029, %r975, %r1000;
	or.b32  	%r1030, %r1028, %r1029;
	shf.l.wrap.b32 	%r1031, %r1025, %r1025, 30;
	shf.l.wrap.b32 	%r1032, %r1025, %r1025, 19;
	xor.b32  	%r1033, %r1032, %r1031;
	shf.l.wrap.b32 	%r1034, %r1025, %r1025, 10;
	xor.b32  	%r1035, %r1033, %r1034;
	and.b32  	%r1036, %r1001, %r1026;
	not.b32 	%r1037, %r1026;
	and.b32  	%r1038, %r976, %r1037;
	or.b32  	%r1039, %r1038, %r1036;
	shf.l.wrap.b32 	%r1040, %r1026, %r1026, 26;
	shf.l.wrap.b32 	%r1041, %r1026, %r1026, 21;
	xor.b32  	%r1042, %r1040, %r1041;
	shf.l.wrap.b32 	%r1043, %r1026, %r1026, 7;
	xor.b32  	%r1044, %r1042, %r1043;
	add.s32 	%r1045, %r1044, %r229;
	add.s32 	%r1046, %r1045, %r1039;
	add.s32 	%r1047, %r1046, %r951;
	add.s32 	%r1048, %r1047, 1294757372;
	add.s32 	%r1049, %r1035, %r1030;
	add.s32 	%r1050, %r1049, %r1048;
	add.s32 	%r1051, %r1048, %r950;
	or.b32  	%r1052, %r1000, %r1025;
	and.b32  	%r1053, %r1052, %r1050;
	and.b32  	%r1054, %r1000, %r1025;
	or.b32  	%r1055, %r1053, %r1054;
	shf.l.wrap.b32 	%r1056, %r1050, %r1050, 30;
	shf.l.wrap.b32 	%r1057, %r1050, %r1050, 19;
	xor.b32  	%r1058, %r1057, %r1056;
	shf.l.wrap.b32 	%r1059, %r1050, %r1050, 10;
	xor.b32  	%r1060, %r1058, %r1059;
	and.b32  	%r1061, %r1026, %r1051;
	not.b32 	%r1062, %r1051;
	and.b32  	%r1063, %r1001, %r1062;
	or.b32  	%r1064, %r1063, %r1061;
	shf.l.wrap.b32 	%r1065, %r1051, %r1051, 26;
	shf.l.wrap.b32 	%r1066, %r1051, %r1051, 21;
	xor.b32  	%r1067, %r1065, %r1066;
	shf.l.wrap.b32 	%r1068, %r1051, %r1051, 7;
	xor.b32  	%r1069, %r1067, %r1068;
	add.s32 	%r1070, %r1069, %r242;
	add.s32 	%r1071, %r1070, %r1064;
	add.s32 	%r1072, %r1071, %r976;
	add.s32 	%r1073, %r1072, 1396182291;
	add.s32 	%r1074, %r1060, %r1055;
	add.s32 	%r1075, %r1074, %r1073;
	add.s32 	%r1076, %r1073, %r975;
	or.b32  	%r1077, %r1025, %r1050;
	and.b32  	%r1078, %r1077, %r1075;
	and.b32  	%r1079, %r1025, %r1050;
	or.b32  	%r1080, %r1078, %r1079;
	shf.l.wrap.b32 	%r1081, %r1075, %r1075, 30;
	shf.l.wrap.b32 	%r1082, %r1075, %r1075, 19;
	xor.b32  	%r1083, %r1082, %r1081;
	shf.l.wrap.b32 	%r1084, %r1075, %r1075, 10;
	xor.b32  	%r1085, %r1083, %r1084;
	and.b32  	%r1086, %r1051, %r1076;
	not.b32 	%r1087, %r1076;
	and.b32  	%r1088, %r1026, %r1087;
	or.b32  	%r1089, %r1088, %r1086;
	shf.l.wrap.b32 	%r1090, %r1076, %r1076, 26;
	shf.l.wrap.b32 	%r1091, %r1076, %r1076, 21;
	xor.b32  	%r1092, %r1090, %r1091;
	shf.l.wrap.b32 	%r1093, %r1076, %r1076, 7;
	xor.b32  	%r1094, %r1092, %r1093;
	add.s32 	%r1095, %r1094, %r1089;
	add.s32 	%r1096, %r1095, %r1001;
	add.s32 	%r1097, %r1096, -904599896;
	add.s32 	%r1098, %r1085, %r1080;
	add.s32 	%r1099, %r1098, %r1097;
	add.s32 	%r1100, %r1097, %r1000;
	or.b32  	%r1101, %r1050, %r1075;
	and.b32  	%r1102, %r1101, %r1099;
	and.b32  	%r1103, %r1050, %r1075;
	or.b32  	%r1104, %r1102, %r1103;
	shf.l.wrap.b32 	%r1105, %r1099, %r1099, 30;
	shf.l.wrap.b32 	%r1106, %r1099, %r1099, 19;
	xor.b32  	%r1107, %r1106, %r1105;
	shf.l.wrap.b32 	%r1108, %r1099, %r1099, 10;
	xor.b32  	%r1109, %r1107, %r1108;
	and.b32  	%r1110, %r1076, %r1100;
	not.b32 	%r1111, %r1100;
	and.b32  	%r1112, %r1051, %r1111;
	or.b32  	%r1113, %r1112, %r1110;
	shf.l.wrap.b32 	%r1114, %r1100, %r1100, 26;
	shf.l.wrap.b32 	%r1115, %r1100, %r1100, 21;
	xor.b32  	%r1116, %r1114, %r1115;
	shf.l.wrap.b32 	%r1117, %r1100, %r1100, 7;
	xor.b32  	%r1118, %r1116, %r1117;
	add.s32 	%r1119, %r1118, %r1113;
	add.s32 	%r1120, %r1119, %r1026;
	add.s32 	%r1121, %r1120, -321645194;
	add.s32 	%r1122, %r1109, %r1104;
	add.s32 	%r1123, %r1122, %r1121;
	add.s32 	%r1124, %r1121, %r1025;
	or.b32  	%r1125, %r1075, %r1099;
	and.b32  	%r1126, %r1125, %r1123;
	and.b32  	%r1127, %r1075, %r1099;
	or.b32  	%r1128, %r1126, %r1127;
	shf.l.wrap.b32 	%r1129, %r1123, %r1123, 30;
	shf.l.wrap.b32 	%r1130, %r1123, %r1123, 19;
	xor.b32  	%r1131, %r1130, %r1129;
	shf.l.wrap.b32 	%r1132, %r1123, %r1123, 10;
	xor.b32  	%r1133, %r1131, %r1132;
	and.b32  	%r1134, %r1100, %r1124;
	not.b32 	%r1135, %r1124;
	and.b32  	%r1136, %r1076, %r1135;
	or.b32  	%r1137, %r1136, %r1134;
	shf.l.wrap.b32 	%r1138, %r1124, %r1124, 26;
	shf.l.wrap.b32 	%r1139, %r1124, %r1124, 21;
	xor.b32  	%r1140, %r1138, %r1139;
	shf.l.wrap.b32 	%r1141, %r1124, %r1124, 7;
	xor.b32  	%r1142, %r1140, %r1141;
	add.s32 	%r1143, %r1142, %r1137;
	add.s32 	%r1144, %r1143, %r1051;
	add.s32 	%r1145, %r1144, 59085404;
	add.s32 	%r1146, %r1133, %r1128;
	add.s32 	%r1147, %r1146, %r1145;
	add.s32 	%r1148, %r1145, %r1050;
	or.b32  	%r1149, %r1099, %r1123;
	and.b32  	%r1150, %r1149, %r1147;
	and.b32  	%r1151, %r1099, %r1123;
	or.b32  	%r1152, %r1150, %r1151;
	shf.l.wrap.b32 	%r1153, %r1147, %r1147, 30;
	shf.l.wrap.b32 	%r1154, %r1147, %r1147, 19;
	xor.b32  	%r1155, %r1154, %r1153;
	shf.l.wrap.b32 	%r1156, %r1147, %r1147, 10;
	xor.b32  	%r1157, %r1155, %r1156;
	and.b32  	%r1158, %r1124, %r1148;
	not.b32 	%r1159, %r1148;
	and.b32  	%r1160, %r1100, %r1159;
	or.b32  	%r1161, %r1160, %r1158;
	shf.l.wrap.b32 	%r1162, %r1148, %r1148, 26;
	shf.l.wrap.b32 	%r1163, %r1148, %r1148, 21;
	xor.b32  	%r1164, %r1162, %r1163;
	shf.l.wrap.b32 	%r1165, %r1148, %r1148, 7;
	xor.b32  	%r1166, %r1164, %r1165;
	add.s32 	%r1167, %r1166, %r1161;
	add.s32 	%r1168, %r1167, %r1076;
	add.s32 	%r1169, %r1168, 618944778;
	add.s32 	%r1170, %r1157, %r1152;
	add.s32 	%r1171, %r1170, %r1169;
	add.s32 	%r1172, %r1169, %r1075;
	or.b32  	%r1173, %r1123, %r1147;
	and.b32  	%r1174, %r1173, %r1171;
	and.b32  	%r1175, %r1123, %r1147;
	or.b32  	%r1176, %r1174, %r1175;
	shf.l.wrap.b32 	%r1177, %r1171, %r1171, 30;
	shf.l.wrap.b32 	%r1178, %r1171, %r1171, 19;
	xor.b32  	%r1179, %r1178, %r1177;
	shf.l.wrap.b32 	%r1180, %r1171, %r1171, 10;
	xor.b32  	%r1181, %r1179, %r1180;
	and.b32  	%r1182, %r1148, %r1172;
	not.b32 	%r1183, %r1172;
	and.b32  	%r1184, %r1124, %r1183;
	or.b32  	%r1185, %r1184, %r1182;
	shf.l.wrap.b32 	%r1186, %r1172, %r1172, 26;
	shf.l.wrap.b32 	%r1187, %r1172, %r1172, 21;
	xor.b32  	%r1188, %r1186, %r1187;
	shf.l.wrap.b32 	%r1189, %r1172, %r1172, 7;
	xor.b32  	%r1190, %r1188, %r1189;
	add.s32 	%r1191, %r1190, %r1185;
	add.s32 	%r1192, %r1191, %r1100;
	add.s32 	%r1193, %r1192, 1166004546;
	add.s32 	%r1194, %r1181, %r1176;
	add.s32 	%r1195, %r1194, %r1193;
	add.s32 	%r1196, %r1193, %r1099;
	or.b32  	%r1197, %r1147, %r1171;
	and.b32  	%r1198, %r1197, %r1195;
	and.b32  	%r1199, %r1147, %r1171;
	or.b32  	%r1200, %r1198, %r1199;
	shf.l.wrap.b32 	%r1201, %r1195, %r1195, 30;
	shf.l.wrap.b32 	%r1202, %r1195, %r1195, 19;
	xor.b32  	%r1203, %r1202, %r1201;
	shf.l.wrap.b32 	%r1204, %r1195, %r1195, 10;
	xor.b32  	%r1205, %r1203, %r1204;
	and.b32  	%r1206, %r1172, %r1196;
	not.b32 	%r1207, %r1196;
	and.b32  	%r1208, %r1148, %r1207;
	or.b32  	%r1209, %r1208, %r1206;
	shf.l.wrap.b32 	%r1210, %r1196, %r1196, 26;
	shf.l.wrap.b32 	%r1211, %r1196, %r1196, 21;
	xor.b32  	%r1212, %r1210, %r1211;
	shf.l.wrap.b32 	%r1213, %r1196, %r1196, 7;
	xor.b32  	%r1214, %r1212, %r1213;
	add.s32 	%r1215, %r1214, %r1209;
	add.s32 	%r1216, %r1215, %r1124;
	add.s32 	%r1217, %r1216, 1345637526;
	add.s32 	%r1218, %r1205, %r1200;
	add.s32 	%r1219, %r1218, %r1217;
	add.s32 	%r1220, %r1217, %r1123;
	or.b32  	%r1221, %r1171, %r1195;
	and.b32  	%r1222, %r1221, %r1219;
	and.b32  	%r1223, %r1171, %r1195;
	or.b32  	%r1224, %r1222, %r1223;
	shf.l.wrap.b32 	%r1225, %r1219, %r1219, 30;
	shf.l.wrap.b32 	%r1226, %r1219, %r1219, 19;
	xor.b32  	%r1227, %r1226, %r1225;
	shf.l.wrap.b32 	%r1228, %r1219, %r1219, 10;
	xor.b32  	%r1229, %r1227, %r1228;
	and.b32  	%r1230, %r1196, %r1220;
	not.b32 	%r1231, %r1220;
	and.b32  	%r1232, %r1172, %r1231;
	or.b32  	%r1233, %r1232, %r1230;
	shf.l.wrap.b32 	%r1234, %r1220, %r1220, 26;
	shf.l.wrap.b32 	%r1235, %r1220, %r1220, 21;
	xor.b32  	%r1236, %r1234, %r1235;
	shf.l.wrap.b32 	%r1237, %r1220, %r1220, 7;
	xor.b32  	%r1238, %r1236, %r1237;
	add.s32 	%r1239, %r1238, %r1233;
	add.s32 	%r1240, %r1239, %r1148;
	add.s32 	%r1241, %r1240, -2070472992;
	add.s32 	%r1242, %r1229, %r1224;
	add.s32 	%r1243, %r1242, %r1241;
	add.s32 	%r1244, %r1241, %r1147;
	or.b32  	%r1245, %r1195, %r1219;
	and.b32  	%r1246, %r1245, %r1243;
	and.b32  	%r1247, %r1195, %r1219;
	or.b32  	%r1248, %r1246, %r1247;
	shf.l.wrap.b32 	%r1249, %r1243, %r1243, 30;
	shf.l.wrap.b32 	%r1250, %r1243, %r1243, 19;
	xor.b32  	%r1251, %r1250, %r1249;
	shf.l.wrap.b32 	%r1252, %r1243, %r1243, 10;
	xor.b32  	%r1253, %r1251, %r1252;
	and.b32  	%r1254, %r1220, %r1244;
	not.b32 	%r1255, %r1244;
	and.b32  	%r1256, %r1196, %r1255;
	or.b32  	%r1257, %r1256, %r1254;
	shf.l.wrap.b32 	%r1258, %r1244, %r1244, 26;
	shf.l.wrap.b32 	%r1259, %r1244, %r1244, 21;
	xor.b32  	%r1260, %r1258, %r1259;
	shf.l.wrap.b32 	%r1261, %r1244, %r1244, 7;
	xor.b32  	%r1262, %r1260, %r1261;
	add.s32 	%r1263, %r1262, %r1257;
	add.s32 	%r1264, %r1263, %r1172;
	add.s32 	%r1265, %r1264, -1898405050;
	add.s32 	%r1266, %r1253, %r1248;
	add.s32 	%r1267, %r1266, %r1265;
	add.s32 	%r1268, %r1265, %r1171;
	or.b32  	%r1269, %r1219, %r1243;
	and.b32  	%r1270, %r1269, %r1267;
	and.b32  	%r1271, %r1219, %r1243;
	or.b32  	%r1272, %r1270, %r1271;
	shf.l.wrap.b32 	%r1273, %r1267, %r1267, 30;
	shf.l.wrap.b32 	%r1274, %r1267, %r1267, 19;
	xor.b32  	%r1275, %r1274, %r1273;
	shf.l.wrap.b32 	%r1276, %r1267, %r1267, 10;
	xor.b32  	%r1277, %r1275, %r1276;
	and.b32  	%r1278, %r1244, %r1268;
	not.b32 	%r1279, %r1268;
	and.b32  	%r1280, %r1220, %r1279;
	or.b32  	%r1281, %r1280, %r1278;
	shf.l.wrap.b32 	%r1282, %r1268, %r1268, 26;
	shf.l.wrap.b32 	%r1283, %r1268, %r1268, 21;
	xor.b32  	%r1284, %r1282, %r1283;
	shf.l.wrap.b32 	%r1285, %r1268, %r1268, 7;
	xor.b32  	%r1286, %r1284, %r1285;
	add.s32 	%r1287, %r1286, %r1281;
	add.s32 	%r1288, %r1287, %r1196;
	add.s32 	%r1289, %r1288, -1557802958;
	add.s32 	%r1290, %r1277, %r1272;
	add.s32 	%r1291, %r1290, %r1289;
	add.s32 	%r1292, %r1289, %r1195;
	or.b32  	%r1293, %r1243, %r1267;
	and.b32  	%r1294, %r1293, %r1291;
	and.b32  	%r1295, %r1243, %r1267;
	or.b32  	%r1296, %r1294, %r1295;
	shf.l.wrap.b32 	%r1297, %r1291, %r1291, 30;
	shf.l.wrap.b32 	%r1298, %r1291, %r1291, 19;
	xor.b32  	%r1299, %r1298, %r1297;
	shf.l.wrap.b32 	%r1300, %r1291, %r1291, 10;
	xor.b32  	%r1301, %r1299, %r1300;
	and.b32  	%r1302, %r1268, %r1292;
	not.b32 	%r1303, %r1292;
	and.b32  	%r1304, %r1244, %r1303;
	or.b32  	%r1305, %r1304, %r1302;
	shf.l.wrap.b32 	%r1306, %r1292, %r1292, 26;
	shf.l.wrap.b32 	%r1307, %r1292, %r1292, 21;
	xor.b32  	%r1308, %r1306, %r1307;
	shf.l.wrap.b32 	%r1309, %r1292, %r1292, 7;
	xor.b32  	%r1310, %r1308, %r1309;
	add.s32 	%r1311, %r1310, %r1305;
	add.s32 	%r1312, %r1311, %r1220;
	add.s32 	%r1313, %r1312, -1389228984;
	add.s32 	%r1314, %r1301, %r1296;
	add.s32 	%r1315, %r1314, %r1313;
	add.s32 	%r1316, %r1313, %r1219;
	or.b32  	%r1317, %r1267, %r1291;
	and.b32  	%r1318, %r1317, %r1315;
	and.b32  	%r1319, %r1267, %r1291;
	or.b32  	%r1320, %r1318, %r1319;
	shf.l.wrap.b32 	%r1321, %r1315, %r1315, 30;
	shf.l.wrap.b32 	%r1322, %r1315, %r1315, 19;
	xor.b32  	%r1323, %r1322, %r1321;
	shf.l.wrap.b32 	%r1324, %r1315, %r1315, 10;
	xor.b32  	%r1325, %r1323, %r1324;
	and.b32  	%r1326, %r1292, %r1316;
	not.b32 	%r1327, %r1316;
	and.b32  	%r1328, %r1268, %r1327;
	or.b32  	%r1329, %r1328, %r1326;
	shf.l.wrap.b32 	%r1330, %r1316, %r1316, 26;
	shf.l.wrap.b32 	%r1331, %r1316, %r1316, 21;
	xor.b32  	%r1332, %r1330, %r1331;
	shf.l.wrap.b32 	%r1333, %r1316, %r1316, 7;
	xor.b32  	%r1334, %r1332, %r1333;
	add.s32 	%r1335, %r1334, %r1329;
	add.s32 	%r1336, %r1335, %r1244;
	add.s32 	%r1337, %r1336, -400790774;
	add.s32 	%r1338, %r1325, %r1320;
	add.s32 	%r1339, %r1338, %r1337;
	add.s32 	%r1340, %r1337, %r1243;
	or.b32  	%r1341, %r1291, %r1315;
	and.b32  	%r1342, %r1341, %r1339;
	and.b32  	%r1343, %r1291, %r1315;
	or.b32  	%r1344, %r1342, %r1343;
	shf.l.wrap.b32 	%r1345, %r1339, %r1339, 30;
	shf.l.wrap.b32 	%r1346, %r1339, %r1339, 19;
	xor.b32  	%r1347, %r1346, %r1345;
	shf.l.wrap.b32 	%r1348, %r1339, %r1339, 10;
	xor.b32  	%r1349, %r1347, %r1348;
	and.b32  	%r1350, %r1316, %r1340;
	not.b32 	%r1351, %r1340;
	and.b32  	%r1352, %r1292, %r1351;
	or.b32  	%r1353, %r1352, %r1350;
	shf.l.wrap.b32 	%r1354, %r1340, %r1340, 26;
	shf.l.wrap.b32 	%r1355, %r1340, %r1340, 21;
	xor.b32  	%r1356, %r1354, %r1355;
	shf.l.wrap.b32 	%r1357, %r1340, %r1340, 7;
	xor.b32  	%r1358, %r1356, %r1357;
	add.s32 	%r1359, %r1358, %r1353;
	add.s32 	%r1360, %r1359, %r1268;
	add.s32 	%r1361, %r1360, 550846688;
	add.s32 	%r1362, %r1349, %r1344;
	add.s32 	%r1363, %r1362, %r1361;
	add.s32 	%r1364, %r1361, %r1267;
	or.b32  	%r1365, %r1315, %r1339;
	and.b32  	%r1366, %r1365, %r1363;
	and.b32  	%r1367, %r1315, %r1339;
	or.b32  	%r1368, %r1366, %r1367;
	shf.l.wrap.b32 	%r1369, %r1363, %r1363, 30;
	shf.l.wrap.b32 	%r1370, %r1363, %r1363, 19;
	xor.b32  	%r1371, %r1370, %r1369;
	shf.l.wrap.b32 	%r1372, %r1363, %r1363, 10;
	xor.b32  	%r1373, %r1371, %r1372;
	and.b32  	%r1374, %r1340, %r1364;
	not.b32 	%r1375, %r1364;
	and.b32  	%r1376, %r1316, %r1375;
	or.b32  	%r1377, %r1376, %r1374;
	shf.l.wrap.b32 	%r1378, %r1364, %r1364, 26;
	shf.l.wrap.b32 	%r1379, %r1364, %r1364, 21;
	xor.b32  	%r1380, %r1378, %r1379;
	shf.l.wrap.b32 	%r1381, %r1364, %r1364, 7;
	xor.b32  	%r1382, %r1380, %r1381;
	add.s32 	%r1383, %r1382, %r1377;
	add.s32 	%r1384, %r1383, %r1292;
	add.s32 	%r1385, %r1384, 860455468;
	add.s32 	%r1386, %r1373, %r1368;
	add.s32 	%r1387, %r1386, %r1385;
	add.s32 	%r1388, %r1385, %r1291;
	or.b32  	%r1389, %r1339, %r1363;
	and.b32  	%r1390, %r1389, %r1387;
	and.b32  	%r1391, %r1339, %r1363;
	or.b32  	%r1392, %r1390, %r1391;
	shf.l.wrap.b32 	%r1393, %r1387, %r1387, 30;
	shf.l.wrap.b32 	%r1394, %r1387, %r1387, 19;
	xor.b32  	%r1395, %r1394, %r1393;
	shf.l.wrap.b32 	%r1396, %r1387, %r1387, 10;
	xor.b32  	%r1397, %r1395, %r1396;
	and.b32  	%r1398, %r1364, %r1388;
	not.b32 	%r1399, %r1388;
	and.b32  	%r1400, %r1340, %r1399;
	or.b32  	%r1401, %r1400, %r1398;
	shf.l.wrap.b32 	%r1402, %r1388, %r1388, 26;
	shf.l.wrap.b32 	%r1403, %r1388, %r1388, 21;
	xor.b32  	%r1404, %r1402, %r1403;
	shf.l.wrap.b32 	%r1405, %r1388, %r1388, 7;
	xor.b32  	%r1406, %r1404, %r1405;
	add.s32 	%r1407, %r1406, %r1401;
	add.s32 	%r1408, %r1407, %r1316;
	add.s32 	%r1409, %r1408, 1013897232;
	add.s32 	%r1410, %r1397, %r1392;
	add.s32 	%r1411, %r1410, %r1409;
	add.s32 	%r1412, %r1409, %r1315;
	or.b32  	%r1413, %r1363, %r1387;
	and.b32  	%r1414, %r1413, %r1411;
	and.b32  	%r1415, %r1363, %r1387;
	or.b32  	%r1416, %r1414, %r1415;
	shf.l.wrap.b32 	%r1417, %r1411, %r1411, 30;
	shf.l.wrap.b32 	%r1418, %r1411, %r1411, 19;
	xor.b32  	%r1419, %r1418, %r1417;
	shf.l.wrap.b32 	%r1420, %r1411, %r1411, 10;
	xor.b32  	%r1421, %r1419, %r1420;
	and.b32  	%r1422, %r1388, %r1412;
	not.b32 	%r1423, %r1412;
	and.b32  	%r1424, %r1364, %r1423;
	or.b32  	%r1425, %r1424, %r1422;
	shf.l.wrap.b32 	%r1426, %r1412, %r1412, 26;
	shf.l.wrap.b32 	%r1427, %r1412, %r1412, 21;
	xor.b32  	%r1428, %r1426, %r1427;
	shf.l.wrap.b32 	%r1429, %r1412, %r1412, 7;
	xor.b32  	%r1430, %r1428, %r1429;
	add.s32 	%r1431, %r1430, %r1425;
	add.s32 	%r1432, %r1431, %r1340;
	add.s32 	%r1433, %r1432, 1318121112;
	add.s32 	%r1434, %r1421, %r1416;
	add.s32 	%r1435, %r1434, %r1433;
	add.s32 	%r1436, %r1433, %r1339;
	or.b32  	%r1437, %r1387, %r1411;
	and.b32  	%r1438, %r1437, %r1435;
	and.b32  	%r1439, %r1387, %r1411;
	or.b32  	%r1440, %r1438, %r1439;
	shf.l.wrap.b32 	%r1441, %r1435, %r1435, 30;
	shf.l.wrap.b32 	%r1442, %r1435, %r1435, 19;
	xor.b32  	%r1443, %r1442, %r1441;
	shf.l.wrap.b32 	%r1444, %r1435, %r1435, 10;
	xor.b32  	%r1445, %r1443, %r1444;
	and.b32  	%r1446, %r1412, %r1436;
	not.b32 	%r1447, %r1436;
	and.b32  	%r1448, %r1388, %r1447;
	or.b32  	%r1449, %r1448, %r1446;
	shf.l.wrap.b32 	%r1450, %r1436, %r1436, 26;
	shf.l.wrap.b32 	%r1451, %r1436, %r1436, 21;
	xor.b32  	%r1452, %r1450, %r1451;
	shf.l.wrap.b32 	%r1453, %r1436, %r1436, 7;
	xor.b32  	%r1454, %r1452, %r1453;
	add.s32 	%r1455, %r1454, %r1449;
	add.s32 	%r1456, %r1455, %r1364;
	add.s32 	%r1457, %r1456, 1767995754;
	add.s32 	%r1458, %r1445, %r1440;
	add.s32 	%r1459, %r1458, %r1457;
	add.s32 	%r1460, %r1457, %r1363;
	or.b32  	%r1461, %r1411, %r1435;
	and.b32  	%r1462, %r1461, %r1459;
	and.b32  	%r1463, %r1411, %r1435;
	or.b32  	%r1464, %r1462, %r1463;
	shf.l.wrap.b32 	%r1465, %r1459, %r1459, 30;
	shf.l.wrap.b32 	%r1466, %r1459, %r1459, 19;
	xor.b32  	%r1467, %r1466, %r1465;
	shf.l.wrap.b32 	%r1468, %r1459, %r1459, 10;
	xor.b32  	%r1469, %r1467, %r1468;
	and.b32  	%r1470, %r1436, %r1460;
	not.b32 	%r1471, %r1460;
	and.b32  	%r1472, %r1412, %r1471;
	or.b32  	%r1473, %r1472, %r1470;
	shf.l.wrap.b32 	%r1474, %r1460, %r1460, 26;
	shf.l.wrap.b32 	%r1475, %r1460, %r1460, 21;
	xor.b32  	%r1476, %r1474, %r1475;
	shf.l.wrap.b32 	%r1477, %r1460, %r1460, 7;
	xor.b32  	%r1478, %r1476, %r1477;
	add.s32 	%r1479, %r1478, %r1473;
	add.s32 	%r1480, %r1479, %r1388;
	add.s32 	%r1481, %r1480, 1916279142;
	add.s32 	%r1482, %r1469, %r1464;
	add.s32 	%r1483, %r1482, %r1481;
	add.s32 	%r1484, %r1481, %r1387;
	or.b32  	%r1485, %r1435, %r1459;
	and.b32  	%r1486, %r1485, %r1483;
	and.b32  	%r1487, %r1435, %r1459;
	or.b32  	%r1488, %r1486, %r1487;
	shf.l.wrap.b32 	%r1489, %r1483, %r1483, 30;
	shf.l.wrap.b32 	%r1490, %r1483, %r1483, 19;
	xor.b32  	%r1491, %r1490, %r1489;
	shf.l.wrap.b32 	%r1492, %r1483, %r1483, 10;
	xor.b32  	%r1493, %r1491, %r1492;
	and.b32  	%r1494, %r1460, %r1484;
	not.b32 	%r1495, %r1484;
	and.b32  	%r1496, %r1436, %r1495;
	or.b32  	%r1497, %r1496, %r1494;
	shf.l.wrap.b32 	%r1498, %r1484, %r1484, 26;
	shf.l.wrap.b32 	%r1499, %r1484, %r1484, 21;
	xor.b32  	%r1500, %r1498, %r1499;
	shf.l.wrap.b32 	%r1501, %r1484, %r1484, 7;
	xor.b32  	%r1502, %r1500, %r1501;
	add.s32 	%r1503, %r1502, %r1497;
	add.s32 	%r1504, %r1503, %r1412;
	add.s32 	%r1505, %r1504, -1649322860;
	add.s32 	%r1506, %r1493, %r1488;
	add.s32 	%r1507, %r1506, %r1505;
	add.s32 	%r1508, %r1505, %r1411;
	or.b32  	%r1509, %r1459, %r1483;
	and.b32  	%r1510, %r1509, %r1507;
	and.b32  	%r1511, %r1459, %r1483;
	or.b32  	%r1512, %r1510, %r1511;
	shf.l.wrap.b32 	%r1513, %r1507, %r1507, 30;
	shf.l.wrap.b32 	%r1514, %r1507, %r1507, 19;
	xor.b32  	%r1515, %r1514, %r1513;
	shf.l.wrap.b32 	%r1516, %r1507, %r1507, 10;
	xor.b32  	%r1517, %r1515, %r1516;
	and.b32  	%r1518, %r1484, %r1508;
	not.b32 	%r1519, %r1508;
	and.b32  	%r1520, %r1460, %r1519;
	or.b32  	%r1521, %r1520, %r1518;
	shf.l.wrap.b32 	%r1522, %r1508, %r1508, 26;
	shf.l.wrap.b32 	%r1523, %r1508, %r1508, 21;
	xor.b32  	%r1524, %r1522, %r1523;
	shf.l.wrap.b32 	%r1525, %r1508, %r1508, 7;
	xor.b32  	%r1526, %r1524, %r1525;
	add.s32 	%r1527, %r1526, %r1521;
	add.s32 	%r1528, %r1527, %r1436;
	add.s32 	%r1529, %r1528, -1220963170;
	add.s32 	%r1530, %r1517, %r1512;
	add.s32 	%r1531, %r1530, %r1529;
	add.s32 	%r1532, %r1529, %r1435;
	or.b32  	%r1533, %r1483, %r1507;
	and.b32  	%r1534, %r1533, %r1531;
	and.b32  	%r1535, %r1483, %r1507;
	or.b32  	%r1536, %r1534, %r1535;
	shf.l.wrap.b32 	%r1537, %r1531, %r1531, 30;
	shf.l.wrap.b32 	%r1538, %r1531, %r1531, 19;
	xor.b32  	%r1539, %r1538, %r1537;
	shf.l.wrap.b32 	%r1540, %r1531, %r1531, 10;
	xor.b32  	%r1541, %r1539, %r1540;
	and.b32  	%r1542, %r1508, %r1532;
	not.b32 	%r1543, %r1532;
	and.b32  	%r1544, %r1484, %r1543;
	or.b32  	%r1545, %r1544, %r1542;
	shf.l.wrap.b32 	%r1546, %r1532, %r1532, 26;
	shf.l.wrap.b32 	%r1547, %r1532, %r1532, 21;
	xor.b32  	%r1548, %r1546, %r1547;
	shf.l.wrap.b32 	%r1549, %r1532, %r1532, 7;
	xor.b32  	%r1550, %r1548, %r1549;
	add.s32 	%r1551, %r1550, %r1545;
	add.s32 	%r1552, %r1551, %r1460;
	add.s32 	%r1553, %r1552, -799219738;
	add.s32 	%r1554, %r1541, %r1536;
	add.s32 	%r1555, %r1554, %r1553;
	add.s32 	%r1556, %r1553, %r1459;
	or.b32  	%r1557, %r1507, %r1531;
	and.b32  	%r1558, %r1557, %r1555;
	and.b32  	%r1559, %r1507, %r1531;
	or.b32  	%r1560, %r1558, %r1559;
	shf.l.wrap.b32 	%r1561, %r1555, %r1555, 30;
	shf.l.wrap.b32 	%r1562, %r1555, %r1555, 19;
	xor.b32  	%r1563, %r1562, %r1561;
	shf.l.wrap.b32 	%r1564, %r1555, %r1555, 10;
	xor.b32  	%r1565, %r1563, %r1564;
	and.b32  	%r1566, %r1532, %r1556;
	not.b32 	%r1567, %r1556;
	and.b32  	%r1568, %r1508, %r1567;
	or.b32  	%r1569, %r1568, %r1566;
	shf.l.wrap.b32 	%r1570, %r1556, %r1556, 26;
	shf.l.wrap.b32 	%r1571, %r1556, %r1556, 21;
	xor.b32  	%r1572, %r1570, %r1571;
	shf.l.wrap.b32 	%r1573, %r1556, %r1556, 7;
	xor.b32  	%r1574, %r1572, %r1573;
	add.s32 	%r1575, %r1574, %r1569;
	add.s32 	%r1576, %r1575, %r1484;
	add.s32 	%r1577, %r1576, -383842852;
	add.s32 	%r1578, %r1565, %r1560;
	add.s32 	%r1579, %r1578, %r1577;
	add.s32 	%r1580, %r1577, %r1483;
	or.b32  	%r1581, %r1531, %r1555;
	and.b32  	%r1582, %r1581, %r1579;
	and.b32  	%r1583, %r1531, %r1555;
	or.b32  	%r1584, %r1582, %r1583;
	shf.l.wrap.b32 	%r1585, %r1579, %r1579, 30;
	shf.l.wrap.b32 	%r1586, %r1579, %r1579, 19;
	xor.b32  	%r1587, %r1586, %r1585;
	shf.l.wrap.b32 	%r1588, %r1579, %r1579, 10;
	xor.b32  	%r1589, %r1587, %r1588;
	and.b32  	%r1590, %r1556, %r1580;
	not.b32 	%r1591, %r1580;
	and.b32  	%r1592, %r1532, %r1591;
	or.b32  	%r1593, %r1592, %r1590;
	shf.l.wrap.b32 	%r1594, %r1580, %r1580, 26;
	shf.l.wrap.b32 	%r1595, %r1580, %r1580, 21;
	xor.b32  	%r1596, %r1594, %r1595;
	shf.l.wrap.b32 	%r1597, %r1580, %r1580, 7;
	xor.b32  	%r1598, %r1596, %r1597;
	add.s32 	%r1599, %r1598, %r1593;
	add.s32 	%r1600, %r1599, %r1508;
	add.s32 	%r1601, %r1600, -246757666;
	add.s32 	%r1602, %r1589, %r1584;
	add.s32 	%r1603, %r1602, %r1601;
	add.s32 	%r1604, %r1601, %r1507;
	or.b32  	%r1605, %r1555, %r1579;
	and.b32  	%r1606, %r1605, %r1603;
	and.b32  	%r1607, %r1555, %r1579;
	or.b32  	%r1608, %r1606, %r1607;
	shf.l.wrap.b32 	%r1609, %r1603, %r1603, 30;
	shf.l.wrap.b32 	%r1610, %r1603, %r1603, 19;
	xor.b32  	%r1611, %r1610, %r1609;
	shf.l.wrap.b32 	%r1612, %r1603, %r1603, 10;
	xor.b32  	%r1613, %r1611, %r1612;
	and.b32  	%r1614, %r1580, %r1604;
	not.b32 	%r1615, %r1604;
	and.b32  	%r1616, %r1556, %r1615;
	or.b32  	%r1617, %r1616, %r1614;
	shf.l.wrap.b32 	%r1618, %r1604, %r1604, 26;
	shf.l.wrap.b32 	%r1619, %r1604, %r1604, 21;
	xor.b32  	%r1620, %r1618, %r1619;
	shf.l.wrap.b32 	%r1621, %r1604, %r1604, 7;
	xor.b32  	%r1622, %r1620, %r1621;
	add.s32 	%r1623, %r1622, %r1617;
	add.s32 	%r1624, %r1623, %r1532;
	add.s32 	%r1625, %r1624, 160493608;
	add.s32 	%r1626, %r1613, %r1608;
	add.s32 	%r1627, %r1626, %r1625;
	add.s32 	%r1628, %r1625, %r1531;
	or.b32  	%r1629, %r1579, %r1603;
	and.b32  	%r1630, %r1629, %r1627;
	and.b32  	%r1631, %r1579, %r1603;
	or.b32  	%r1632, %r1630, %r1631;
	shf.l.wrap.b32 	%r1633, %r1627, %r1627, 30;
	shf.l.wrap.b32 	%r1634, %r1627, %r1627, 19;
	xor.b32  	%r1635, %r1634, %r1633;
	shf.l.wrap.b32 	%r1636, %r1627, %r1627, 10;
	xor.b32  	%r1637, %r1635, %r1636;
	and.b32  	%r1638, %r1604, %r1628;
	not.b32 	%r1639, %r1628;
	and.b32  	%r1640, %r1580, %r1639;
	or.b32  	%r1641, %r1640, %r1638;
	shf.l.wrap.b32 	%r1642, %r1628, %r1628, 26;
	shf.l.wrap.b32 	%r1643, %r1628, %r1628, 21;
	xor.b32  	%r1644, %r1642, %r1643;
	shf.l.wrap.b32 	%r1645, %r1628, %r1628, 7;
	xor.b32  	%r1646, %r1644, %r1645;
	add.s32 	%r1647, %r1646, %r1641;
	add.s32 	%r1648, %r1647, %r1556;
	add.s32 	%r1649, %r1648, 428737552;
	add.s32 	%r1650, %r1637, %r1632;
	add.s32 	%r1651, %r1650, %r1649;
	add.s32 	%r1652, %r1649, %r1555;
	or.b32  	%r1653, %r1603, %r1627;
	and.b32  	%r1654, %r1653, %r1651;
	and.b32  	%r1655, %r1603, %r1627;
	or.b32  	%r1656, %r1654, %r1655;
	shf.l.wrap.b32 	%r1657, %r1651, %r1651, 30;
	shf.l.wrap.b32 	%r1658, %r1651, %r1651, 19;
	xor.b32  	%r1659, %r1658, %r1657;
	shf.l.wrap.b32 	%r1660, %r1651, %r1651, 10;
	xor.b32  	%r1661, %r1659, %r1660;
	and.b32  	%r1662, %r1628, %r1652;
	not.b32 	%r1663, %r1652;
	and.b32  	%r1664, %r1604, %r1663;
	or.b32  	%r1665, %r1664, %r1662;
	shf.l.wrap.b32 	%r1666, %r1652, %r1652, 26;
	shf.l.wrap.b32 	%r1667, %r1652, %r1652, 21;
	xor.b32  	%r1668, %r1666, %r1667;
	shf.l.wrap.b32 	%r1669, %r1652, %r1652, 7;
	xor.b32  	%r1670, %r1668, %r1669;
	add.s32 	%r1671, %r1670, %r1665;
	add.s32 	%r1672, %r1671, %r1580;
	add.s32 	%r1673, %r1672, 561905652;
	add.s32 	%r1674, %r1661, %r1656;
	add.s32 	%r1675, %r1674, %r1673;
	add.s32 	%r1676, %r1673, %r1579;
	or.b32  	%r1677, %r1627, %r1651;
	and.b32  	%r1678, %r1677, %r1675;
	and.b32  	%r1679, %r1627, %r1651;
	or.b32  	%r1680, %r1678, %r1679;
	shf.l.wrap.b32 	%r1681, %r1675, %r1675, 30;
	shf.l.wrap.b32 	%r1682, %r1675, %r1675, 19;
	xor.b32  	%r1683, %r1682, %r1681;
	shf.l.wrap.b32 	%r1684, %r1675, %r1675, 10;
	xor.b32  	%r1685, %r1683, %r1684;
	and.b32  	%r1686, %r1652, %r1676;
	not.b32 	%r1687, %r1676;
	and.b32  	%r1688, %r1628, %r1687;
	or.b32  	%r1689, %r1688, %r1686;
	shf.l.wrap.b32 	%r1690, %r1676, %r1676, 26;
	shf.l.wrap.b32 	%r1691, %r1676, %r1676, 21;
	xor.b32  	%r1692, %r1690, %r1691;
	shf.l.wrap.b32 	%r1693, %r1676, %r1676, 7;
	xor.b32  	%r1694, %r1692, %r1693;
	add.s32 	%r1695, %r1694, %r1689;
	add.s32 	%r1696, %r1695, %r1604;
	add.s32 	%r1697, %r1696, 1218501078;
	add.s32 	%r1698, %r1685, %r1680;
	add.s32 	%r1699, %r1698, %r1697;
	add.s32 	%r1700, %r1697, %r1603;
	or.b32  	%r1701, %r1651, %r1675;
	and.b32  	%r1702, %r1701, %r1699;
	and.b32  	%r1703, %r1651, %r1675;
	or.b32  	%r1704, %r1702, %r1703;
	shf.l.wrap.b32 	%r1705, %r1699, %r1699, 30;
	shf.l.wrap.b32 	%r1706, %r1699, %r1699, 19;
	xor.b32  	%r1707, %r1706, %r1705;
	shf.l.wrap.b32 	%r1708, %r1699, %r1699, 10;
	xor.b32  	%r1709, %r1707, %r1708;
	and.b32  	%r1710, %r1676, %r1700;
	not.b32 	%r1711, %r1700;
	and.b32  	%r1712, %r1652, %r1711;
	or.b32  	%r1713, %r1712, %r1710;
	shf.l.wrap.b32 	%r1714, %r1700, %r1700, 26;
	shf.l.wrap.b32 	%r1715, %r1700, %r1700, 21;
	xor.b32  	%r1716, %r1714, %r1715;
	shf.l.wrap.b32 	%r1717, %r1700, %r1700, 7;
	xor.b32  	%r1718, %r1716, %r1717;
	add.s32 	%r1719, %r1718, %r1713;
	add.s32 	%r1720, %r1719, %r1628;
	add.s32 	%r1721, %r1720, 2113095662;
	add.s32 	%r1722, %r1709, %r1704;
	add.s32 	%r1723, %r1722, %r1721;
	add.s32 	%r1724, %r1721, %r1627;
	or.b32  	%r1725, %r1675, %r1699;
	and.b32  	%r1726, %r1725, %r1723;
	and.b32  	%r1727, %r1675, %r1699;
	or.b32  	%r1728, %r1726, %r1727;
	shf.l.wrap.b32 	%r1729, %r1723, %r1723, 30;
	shf.l.wrap.b32 	%r1730, %r1723, %r1723, 19;
	xor.b32  	%r1731, %r1730, %r1729;
	shf.l.wrap.b32 	%r1732, %r1723, %r1723, 10;
	xor.b32  	%r1733, %r1731, %r1732;
	and.b32  	%r1734, %r1700, %r1724;
	not.b32 	%r1735, %r1724;
	and.b32  	%r1736, %r1676, %r1735;
	or.b32  	%r1737, %r1736, %r1734;
	shf.l.wrap.b32 	%r1738, %r1724, %r1724, 26;
	shf.l.wrap.b32 	%r1739, %r1724, %r1724, 21;
	xor.b32  	%r1740, %r1738, %r1739;
	shf.l.wrap.b32 	%r1741, %r1724, %r1724, 7;
	xor.b32  	%r1742, %r1740, %r1741;
	add.s32 	%r1743, %r1742, %r1737;
	add.s32 	%r1744, %r1743, %r1652;
	add.s32 	%r1745, %r1744, -1931283996;
	add.s32 	%r1746, %r1733, %r1728;
	add.s32 	%r1747, %r1746, %r1745;
	add.s32 	%r1748, %r1745, %r1651;
	add.s32 	%r1749, %r1747, 1779033703;
	add.s32 	%r1750, %r1723, -1150833019;
	add.s32 	%r1751, %r1699, 1013904242;
	add.s32 	%r1752, %r1675, -1521486534;
	add.s32 	%r1753, %r1748, 1359893119;
	add.s32 	%r1754, %r1724, -1694144372;
	add.s32 	%r1755, %r1700, 528734635;
	add.s32 	%r1756, %r1676, 1541459225;
	shr.u32 	%r1757, %r1749, 24;
	shr.u32 	%r1758, %r1749, 16;
	shr.u32 	%r1759, %r1749, 8;
	shr.u32 	%r1760, %r1750, 24;
	shr.u32 	%r1761, %r1750, 16;
	shr.u32 	%r1762, %r1750, 8;
	shr.u32 	%r1763, %r1751, 24;
	shr.u32 	%r1764, %r1751, 16;
	shr.u32 	%r1765, %r1751, 8;
	shr.u32 	%r1766, %r1752, 24;
	shr.u32 	%r1767, %r1752, 16;
	shr.u32 	%r1768, %r1752, 8;
	shr.u32 	%r1769, %r1753, 24;
	shr.u32 	%r1770, %r1753, 16;
	shr.u32 	%r1771, %r1753, 8;
	shr.u32 	%r1772, %r1754, 24;
	shr.u32 	%r1773, %r1754, 16;
	shr.u32 	%r1774, %r1754, 8;
	shr.u32 	%r1775, %r1755, 24;
	shr.u32 	%r1776, %r1755, 16;
	shr.u32 	%r1777, %r1755, 8;
	shr.u32 	%r1778, %r1756, 24;
	shr.u32 	%r1779, %r1756, 16;
	shr.u32 	%r1780, %r1756, 8;
	mov.u64 	%rd26, $str$4;
	cvta.global.u64 	%rd27, %rd26;
	{ // callseq 17, 0
	.param .b64 param0;
	st.param.b64 	[param0], %rd27;
	.param .b64 param1;
	st.param.b64 	[param1], 0;
	.param .b32 retval0;
	call.uni (retval0), 
	vprintf, 
	(
	param0, 
	param1
	);
	ld.param.b32 	%r1781, [retval0];
	} // callseq 17
	st.local.u32 	[%rd16], %r1757;
	{ // callseq 18, 0
	.param .b64 param0;
	st.param.b64 	[param0], %rd22;
	.param .b64 param1;
	st.param.b64 	[param1], %rd15;
	.param .b32 retval0;
	call.uni (retval0), 
	vprintf, 
	(
	param0, 
	param1
	);
	ld.param.b32 	%r1783, [retval0];
	} // callseq 18
	and.b32  	%r1785, %r1758, 255;
	st.local.u32 	[%rd16], %r1785;
	{ // callseq 19, 0
	.param .b64 param0;
	st.param.b64 	[param0], %rd22;
	.param .b64 param1;
	st.param.b64 	[param1], %rd15;
	.param .b32 retval0;
	call.uni (retval0), 
	vprintf, 
	(
	param0, 
	param1
	);
	ld.param.b32 	%r1786, [retval0];
	} // callseq 19
	and.b32  	%r1788, %r1759, 255;
	st.local.u32 	[%rd16], %r1788;
	{ // callseq 20, 0
	.param .b64 param0;
	st.param.b64 	[param0], %rd22;
	.param .b64 param1;
	st.param.b64 	[param1], %rd15;
	.param .b32 retval0;
	call.uni (retval0), 
	vprintf, 
	(
	param0, 
	param1
	);
	ld.param.b32 	%r1789, [retval0];
	} // callseq 20
	and.b32  	%r1791, %r1749, 255;
	st.local.u32 	[%rd16], %r1791;
	{ // callseq 21, 0
	.param .b64 param0;
	st.param.b64 	[param0], %rd22;
	.param .b64 param1;
	st.param.b64 	[param1], %rd15;
	.param .b32 retval0;
	call.uni (retval0), 
	vprintf, 
	(
	param0, 
	param1
	);
	ld.param.b32 	%r1792, [retval0];
	} // callseq 21
	st.local.u32 	[%rd16], %r1760;
	{ // callseq 22, 0
	.param .b64 param0;
	st.param.b64 	[param0], %rd22;
	.param .b64 param1;
	st.param.b64 	[param1], %rd15;
	.param .b32 retval0;
	call.uni (retval0), 
	vprintf, 
	(
	param0, 
	param1
	);
	ld.param.b32 	%r1794, [retval0];
	} // callseq 22
	and.b32  	%r1796, %r1761, 255;
	st.local.u32 	[%rd16], %r1796;
	{ // callseq 23, 0
	.param .b64 param0;
	st.param.b64 	[param0], %rd22;
	.param .b64 param1;
	st.param.b64 	[param1], %rd15;
	.param .b32 retval0;
	call.uni (retval0), 
	vprintf, 
	(
	param0, 
	param1
	);
	ld.param.b32 	%r1797, [retval0];
	} // callseq 23
	and.b32  	%r1799, %r1762, 255;
	st.local.u32 	[%rd16], %r1799;
	{ // callseq 24, 0
	.param .b64 param0;
	st.param.b64 	[param0], %rd22;
	.param .b64 param1;
	st.param.b64 	[param1], %rd15;
	.param .b32 retval0;
	call.uni (retval0), 
	vprintf, 
	(
	param0, 
	param1
	);
	ld.param.b32 	%r1800, [retval0];
	} // callseq 24
	and.b32  	%r1802, %r1750, 255;
	st.local.u32 	[%rd16], %r1802;
	{ // callseq 25, 0
	.param .b64 param0;
	st.param.b64 	[param0], %rd22;
	.param .b64 param1;
	st.param.b64 	[param1], %rd15;
	.param .b32 retval0;
	call.uni (retval0), 
	vprintf, 
	(
	param0, 
	param1
	);
	ld.param.b32 	%r1803, [retval0];
	} // callseq 25
	st.local.u32 	[%rd16], %r1763;
	{ // callseq 26, 0
	.param .b64 param0;
	st.param.b64 	[param0], %rd22;
	.param .b64 param1;
	st.param.b64 	[param1], %rd15;
	.param .b32 retval0;
	call.uni (retval0), 
	vprintf, 
	(
	param0, 
	param1
	);
	ld.param.b32 	%r1805, [retval0];
	} // callseq 26
	and.b32  	%r1807, %r1764, 255;
	st.local.u32 	[%rd16], %r1807;
	{ // callseq 27, 0
	.param .b64 param0;
	st.param.b64 	[param0], %rd22;
	.param .b64 param1;
	st.param.b64 	[param1], %rd15;
	.param .b32 retval0;
	call.uni (retval0), 
	vprintf, 
	(
	param0, 
	param1
	);
	ld.param.b32 	%r1808, [retval0];
	} // callseq 27
	and.b32  	%r1810, %r1765, 255;
	st.local.u32 	[%rd16], %r1810;
	{ // callseq 28, 0
	.param .b64 param0;
	st.param.b64 	[param0], %rd22;
	.param .b64 param1;
	st.param.b64 	[param1], %rd15;
	.param .b32 retval0;
	call.uni (retval0), 
	vprintf, 
	(
	param0, 
	param1
	);
	ld.param.b32 	%r1811, [retval0];
	} // callseq 28
	and.b32  	%r1813, %r1751, 255;
	st.local.u32 	[%rd16], %r1813;
	{ // callseq 29, 0
	.param .b64 param0;
	st.param.b64 	[param0], %rd22;
	.param .b64 param1;
	st.param.b64 	[param1], %rd15;
	.param .b32 retval0;
	call.uni (retval0), 
	vprintf, 
	(
	param0, 
	param1
	);
	ld.param.b32 	%r1814, [retval0];
	} // callseq 29
	st.local.u32 	[%rd16], %r1766;
	{ // callseq 30, 0
	.param .b64 param0;
	st.param.b64 	[param0], %rd22;
	.param .b64 param1;
	st.param.b64 	[param1], %rd15;
	.param .b32 retval0;
	call.uni (retval0), 
	vprintf, 
	(
	param0, 
	param1
	);
	ld.param.b32 	%r1816, [retval0];
	} // callseq 30
	and.b32  	%r1818, %r1767, 255;
	st.local.u32 	[%rd16], %r1818;
	{ // callseq 31, 0
	.param .b64 param0;
	st.param.b64 	[param0], %rd22;
	.param .b64 param1;
	st.param.b64 	[param1], %rd15;
	.param .b32 retval0;
	call.uni (retval0), 
	vprintf, 
	(
	param0, 
	param1
	);
	ld.param.b32 	%r1819, [retval0];
	} // callseq 31
	and.b32  	%r1821, %r1768, 255;
	st.local.u32 	[%rd16], %r1821;
	{ // callseq 32, 0
	.param .b64 param0;
	st.param.b64 	[param0], %rd22;
	.param .b64 param1;
	st.param.b64 	[param1], %rd15;
	.param .b32 retval0;
	call.uni (retval0), 
	vprintf, 
	(
	param0, 
	param1
	);
	ld.param.b32 	%r1822, [retval0];
	} // callseq 32
	and.b32  	%r1824, %r1752, 255;
	st.local.u32 	[%rd16], %r1824;
	{ // callseq 33, 0
	.param .b64 param0;
	st.param.b64 	[param0], %rd22;
	.param .b64 param1;
	st.param.b64 	[param1], %rd15;
	.param .b32 retval0;
	call.uni (retval0), 
	vprintf, 
	(
	param0, 
	param1
	);
	ld.param.b32 	%r1825, [retval0];
	} // callseq 33
	st.local.u32 	[%rd16], %r1769;
	{ // callseq 34, 0
	.param .b64 param0;
	st.param.b64 	[param0], %rd22;
	.param .b64 param1;
	st.param.b64 	[param1], %rd15;
	.param .b32 retval0;
	call.uni (retval0), 
	vprintf, 
	(
	param0, 
	param1
	);
	ld.param.b32 	%r1827, [retval0];
	} // callseq 34
	and.b32  	%r1829, %r1770, 255;
	st.local.u32 	[%rd16], %r1829;
	{ // callseq 35, 0
	.param .b64 param0;
	st.param.b64 	[param0], %rd22;
	.param .b64 param1;
	st.param.b64 	[param1], %rd15;
	.param .b32 retval0;
	call.uni (retval0), 
	vprintf, 
	(
	param0, 
	param1
	);
	ld.param.b32 	%r1830, [retval0];
	} // callseq 35
	and.b32  	%r1832, %r1771, 255;
	st.local.u32 	[%rd16], %r1832;
	{ // callseq 36, 0
	.param .b64 param0;
	st.param.b64 	[param0], %rd22;
	.param .b64 param1;
	st.param.b64 	[param1], %rd15;
	.param .b32 retval0;
	call.uni (retval0), 
	vprintf, 
	(
	param0, 
	param1
	);
	ld.param.b32 	%r1833, [retval0];
	} // callseq 36
	and.b32  	%r1835, %r1753, 255;
	st.local.u32 	[%rd16], %r1835;
	{ // callseq 37, 0
	.param .b64 param0;
	st.param.b64 	[param0], %rd22;
	.param .b64 param1;
	st.param.b64 	[param1], %rd15;
	.param .b32 retval0;
	call.uni (retval0), 
	vprintf, 
	(
	param0, 
	param1
	);
	ld.param.b32 	%r1836, [retval0];
	} // callseq 37
	st.local.u32 	[%rd16], %r1772;
	{ // callseq 38, 0
	.param .b64 param0;
	st.param.b64 	[param0], %rd22;
	.param .b64 param1;
	st.param.b64 	[param1], %rd15;
	.param .b32 retval0;
	call.uni (retval0), 
	vprintf, 
	(
	param0, 
	param1
	);
	ld.param.b32 	%r1838, [retval0];
	} // callseq 38
	and.b32  	%r1840, %r1773, 255;
	st.local.u32 	[%rd16], %r1840;
	{ // callseq 39, 0
	.param .b64 param0;
	st.param.b64 	[param0], %rd22;
	.param .b64 param1;
	st.param.b64 	[param1], %rd15;
	.param .b32 retval0;
	call.uni (retval0), 
	vprintf, 
	(
	param0, 
	param1
	);
	ld.param.b32 	%r1841, [retval0];
	} // callseq 39
	and.b32  	%r1843, %r1774, 255;
	st.local.u32 	[%rd16], %r1843;
	{ // callseq 40, 0
	.param .b64 param0;
	st.param.b64 	[param0], %rd22;
	.param .b64 param1;
	st.param.b64 	[param1], %rd15;
	.param .b32 retval0;
	call.uni (retval0), 
	vprintf, 
	(
	param0, 
	param1
	);
	ld.param.b32 	%r1844, [retval0];
	} // callseq 40
	and.b32  	%r1846, %r1754, 255;
	st.local.u32 	[%rd16], %r1846;
	{ // callseq 41, 0
	.param .b64 param0;
	st.param.b64 	[param0], %rd22;
	.param .b64 param1;
	st.param.b64 	[param1], %rd15;
	.param .b32 retval0;
	call.uni (retval0), 
	vprintf, 
	(
	param0, 
	param1
	);
	ld.param.b32 	%r1847, [retval0];
	} // callseq 41
	st.local.u32 	[%rd16], %r1775;
	{ // callseq 42, 0
	.param .b64 param0;
	st.param.b64 	[param0], %rd22;
	.param .b64 param1;
	st.param.b64 	[param1], %rd15;
	.param .b32 retval0;
	call.uni (retval0), 
	vprintf, 
	(
	param0, 
	param1
	);
	ld.param.b32 	%r1849, [retval0];
	} // callseq 42
	and.b32  	%r1851, %r1776, 255;
	st.local.u32 	[%rd16], %r1851;
	{ // callseq 43, 0
	.param .b64 param0;
	st.param.b64 	[param0], %rd22;
	.param .b64 param1;
	st.param.b64 	[param1], %rd15;
	.param .b32 retval0;
	call.uni (retval0), 
	vprintf, 
	(
	param0, 
	param1
	);
	ld.param.b32 	%r1852, [retval0];
	} // callseq 43
	and.b32  	%r1854, %r1777, 255;
	st.local.u32 	[%rd16], %r1854;
	{ // callseq 44, 0
	.param .b64 param0;
	st.param.b64 	[param0], %rd22;
	.param .b64 param1;
	st.param.b64 	[param1], %rd15;
	.param .b32 retval0;
	call.uni (retval0), 
	vprintf, 
	(
	param0, 
	param1
	);
	ld.param.b32 	%r1855, [retval0];
	} // callseq 44
	and.b32  	%r1857, %r1755, 255;
	st.local.u32 	[%rd16], %r1857;
	{ // callseq 45, 0
	.param .b64 param0;
	st.param.b64 	[param0], %rd22;
	.param .b64 param1;
	st.param.b64 	[param1], %rd15;
	.param .b32 retval0;
	call.uni (retval0), 
	vprintf, 
	(
	param0, 
	param1
	);
	ld.param.b32 	%r1858, [retval0];
	} // callseq 45
	st.local.u32 	[%rd16], %r1778;
	{ // callseq 46, 0
	.param .b64 param0;
	st.param.b64 	[param0], %rd22;
	.param .b64 param1;
	st.param.b64 	[param1], %rd15;
	.param .b32 retval0;
	call.uni (retval0), 
	vprintf, 
	(
	param0, 
	param1
	);
	ld.param.b32 	%r1860, [retval0];
	} // callseq 46
	and.b32  	%r1862, %r1779, 255;
	st.local.u32 	[%rd16], %r1862;
	{ // callseq 47, 0
	.param .b64 param0;
	st.param.b64 	[param0], %rd22;
	.param .b64 param1;
	st.param.b64 	[param1], %rd15;
	.param .b32 retval0;
	call.uni (retval0), 
	vprintf, 
	(
	param0, 
	param1
	);
	ld.param.b32 	%r1863, [retval0];
	} // callseq 47
	and.b32  	%r1865, %r1780, 255;
	st.local.u32 	[%rd16], %r1865;
	{ // callseq 48, 0
	.param .b64 param0;
	st.param.b64 	[param0], %rd22;
	.param .b64 param1;
	st.param.b64 	[param1], %rd15;
	.param .b32 retval0;
	call.uni (retval0), 
	vprintf, 
	(
	param0, 
	param1
	);
	ld.param.b32 	%r1866, [retval0];
	} // callseq 48
	and.b32  	%r1868, %r1756, 255;
	st.local.u32 	[%rd16], %r1868;
	{ // callseq 49, 0
	.param .b64 param0;
	st.param.b64 	[param0], %rd22;
	.param .b64 param1;
	st.param.b64 	[param1], %rd15;
	.param .b32 retval0;
	call.uni (retval0), 
	vprintf, 
	(
	param0, 
	param1
	);
	ld.param.b32 	%r1869, [retval0];
	} // callseq 49
	{ // callseq 50, 0
	.param .b64 param0;
	st.param.b64 	[param0], %rd25;
	.param .b64 param1;
	st.param.b64 	[param1], 0;
	.param .b32 retval0;
	call.uni (retval0), 
	vprintf, 
	(
	param0, 
	param1
	);
	ld.param.b32 	%r1871, [retval0];
	} // callseq 50
$L__BB0_4:
	ld.param.u32 	%r3657, [_Z30find_passwords_optimized_multiPKhS0_iiy_param_3];
	setp.lt.s32 	%p3, %r3657, 1;
	@%p3 bra 	$L__BB0_45;
	mov.b32 	%r3667, 0;
	mov.b32 	%r3666, 1541459225;
	mov.b32 	%r3665, 528734635;
	mov.b32 	%r3664, -1694144372;
	mov.b32 	%r3663, 1359893119;
	mov.b32 	%r3662, -1521486534;
	mov.b32 	%r3661, 1013904242;
	mov.b32 	%r3660, -1150833019;
	mov.b32 	%r3659, 1779033703;
	mov.u64 	%rd29, charset;
	add.u64 	%rd36, %SP, 4;
$L__BB0_6:
	mov.u32 	%r1882, %ntid.x;
	mov.u32 	%r1883, %nctaid.x;
	mul.lo.s32 	%r1884, %r1882, %r1883;
	mul.lo.s32 	%r1885, %r1884, %r3667;
	cvt.u64.u32 	%rd28, %r1885;
	add.s64 	%rd3, %rd2, %rd28;
	setp.gt.u64 	%p4, %rd3, 56800235583;
	@%p4 bra 	$L__BB0_45;
	ld.param.u64 	%rd80, [_Z30find_passwords_optimized_multiPKhS0_iiy_param_0];
	setp.lt.s32 	%p5, %r32, 1;
	shr.u64 	%rd30, %rd3, 1;
	mul.hi.u64 	%rd31, %rd30, -8925843906633654007;
	shr.u64 	%rd32, %rd31, 4;
	mul.lo.s64 	%rd33, %rd32, 62;
	sub.s64 	%rd34, %rd3, %rd33;
	add.s64 	%rd35, %rd29, %rd34;
	ld.const.u8 	%rs27, [%rd35];
	cvta.to.local.u64 	%rd37, %rd36;
	st.local.u8 	[%rd37], %rs27;
	cvt.u32.u64 	%r1886, %rd32;
	shr.u32 	%r1887, %r1886, 1;
	mul.hi.u32 	%r1888, %r1887, -2078209981;
	shr.u32 	%r1889, %r1888, 4;
	mul.lo.s32 	%r1890, %r1889, 62;
	sub.s32 	%r1891, %r1886, %r1890;
	cvt.u64.u32 	%rd38, %r1891;
	add.s64 	%rd39, %rd29, %rd38;
	ld.const.u8 	%rs28, [%rd39];
	st.local.u8 	[%rd37+1], %rs28;
	mul.hi.u64 	%rd40, %rd3, 2457006494729263899;
	shr.u64 	%rd41, %rd40, 9;
	cvt.u32.u64 	%r1892, %rd41;
	shr.u32 	%r1893, %r1892, 1;
	mul.hi.u32 	%r1894, %r1893, -2078209981;
	shr.u32 	%r1895, %r1894, 4;
	mul.lo.s32 	%r1896, %r1895, 62;
	sub.s32 	%r1897, %r1892, %r1896;
	cvt.u64.u32 	%rd42, %r1897;
	add.s64 	%rd43, %rd29, %rd42;
	ld.const.s8 	%rs29, [%rd43];
	st.local.u8 	[%rd37+2], %rs29;
	shr.u64 	%rd44, %rd3, 3;
	mul.hi.u64 	%rd45, %rd44, 2536264768752788541;
	shr.u64 	%rd46, %rd45, 12;
	cvt.u32.u64 	%r1898, %rd46;
	shr.u32 	%r1899, %r1898, 1;
	mul.hi.u32 	%r1900, %r1899, -2078209981;
	shr.u32 	%r1901, %r1900, 4;
	mul.lo.s32 	%r1902, %r1901, 62;
	sub.s32 	%r1903, %r1898, %r1902;
	cvt.u64.u32 	%rd47, %r1903;
	add.s64 	%rd48, %rd29, %rd47;
	ld.const.u8 	%rs30, [%rd48];
	st.local.u8 	[%rd37+3], %rs30;
	mul.hi.u64 	%rd49, %rd3, 5236159522586402149;
	shr.u64 	%rd50, %rd49, 22;
	cvt.u16.u64 	%rs31, %rd50;
	shr.u16 	%rs32, %rs31, 1;
	mul.hi.u16 	%rs33, %rs32, 16913;
	shr.u16 	%rs34, %rs33, 3;
	mul.lo.s16 	%rs35, %rs34, 62;
	sub.s16 	%rs36, %rs31, %rs35;
	cvt.u64.u16 	%rd51, %rs36;
	add.s64 	%rd52, %rd29, %rd51;
	ld.const.u8 	%rs37, [%rd52];
	st.local.u8 	[%rd37+4], %rs37;
	mul.hi.u64 	%rd53, %rd3, 2702533947141368851;
	shr.u64 	%rd54, %rd53, 27;
	add.s64 	%rd55, %rd29, %rd54;
	ld.const.u8 	%rs38, [%rd55];
	st.local.u8 	[%rd37+5], %rs38;
	mov.b16 	%rs39, 0;
	st.local.u8 	[%rd37+6], %rs39;
	cvt.u32.u16 	%r1904, %rs27;
	shl.b32 	%r1905, %r1904, 24;
	cvt.u32.u16 	%r1906, %rs28;
	cvt.s32.s8 	%r1907, %r1906;
	shl.b32 	%r1908, %r1907, 16;
	or.b32  	%r1909, %r1908, %r1905;
	mul.wide.s16 	%r1910, %rs29, 256;
	or.b32  	%r1911, %r1909, %r1910;
	cvt.u32.u16 	%r1912, %rs30;
	cvt.s32.s8 	%r1913, %r1912;
	or.b32  	%r1914, %r1911, %r1913;
	cvt.u32.u16 	%r1915, %rs37;
	shl.b32 	%r1916, %r1915, 24;
	cvt.u32.u16 	%r1917, %rs38;
	cvt.s32.s8 	%r1918, %r1917;
	shl.b32 	%r1919, %r1918, 16;
	or.b32  	%r1920, %r1916, %r1919;
	cvta.to.global.u64 	%rd56, %rd80;
	ld.global.nc.u8 	%rs40, [%rd56];
	cvt.u16.u8 	%rs41, %rs40;
	cvt.u32.u16 	%r11, %rs41;
	mul.wide.u16 	%r1921, %rs41, 256;
	or.b32  	%r1922, %r1920, %r1921;
	ld.global.nc.u8 	%rs42, [%rd56+1];
	cvt.u32.u8 	%r12, %rs42;
	or.b32  	%r1923, %r1922, %r12;
	shf.l.wrap.b32 	%r1924, %r1923, %r1923, 25;
	shf.l.wrap.b32 	%r1925, %r1922, %r1923, 14;
	xor.b32  	%r1926, %r1924, %r1925;
	shr.u32 	%r1927, %r1923, 3;
	xor.b32  	%r1928, %r1926, %r1927;
	add.s32 	%r1929, %r1914, %r1928;
	add.s32 	%r1930, %r1923, 3538944;
	shf.l.wrap.b32 	%r1931, %r1929, %r1929, 15;
	shf.l.wrap.b32 	%r1932, %r1929, %r1929, 13;
	xor.b32  	%r1933, %r1931, %r1932;
	shr.u32 	%r1934, %r1929, 10;
	xor.b32  	%r1935, %r1933, %r1934;
	add.s32 	%r1936, %r1935, 285220864;
	shf.l.wrap.b32 	%r1937, %r1930, %r1930, 15;
	shf.l.wrap.b32 	%r1938, %r1930, %r1930, 13;
	xor.b32  	%r1939, %r1937, %r1938;
	shr.u32 	%r1940, %r1930, 10;
	xor.b32  	%r1941, %r1939, %r1940;
	xor.b32  	%r1942, %r1941, -2147483648;
	shf.l.wrap.b32 	%r1943, %r1936, %r1936, 15;
	shf.l.wrap.b32 	%r1944, %r1936, %r1936, 13;
	xor.b32  	%r1945, %r1943, %r1944;
	shr.u32 	%r1946, %r1936, 10;
	xor.b32  	%r1947, %r1945, %r1946;
	shf.l.wrap.b32 	%r1948, %r1942, %r1941, 15;
	shf.l.wrap.b32 	%r1949, %r1942, %r1941, 13;
	xor.b32  	%r1950, %r1948, %r1949;
	shr.u32 	%r1951, %r1942, 10;
	xor.b32  	%r1952, %r1950, %r1951;
	shf.l.wrap.b32 	%r1953, %r1947, %r1947, 15;
	shf.l.wrap.b32 	%r1954, %r1947, %r1947, 13;
	xor.b32  	%r1955, %r1953, %r1954;
	shr.u32 	%r1956, %r1947, 10;
	xor.b32  	%r1957, %r1955, %r1956;
	add.s32 	%r1958, %r1957, 112;
	shf.l.wrap.b32 	%r1959, %r1952, %r1952, 15;
	shf.l.wrap.b32 	%r1960, %r1952, %r1952, 13;
	xor.b32  	%r1961, %r1959, %r1960;
	shr.u32 	%r1962, %r1952, 10;
	xor.b32  	%r1963, %r1961, %r1962;
	add.s32 	%r1964, %r1963, %r1929;
	shf.l.wrap.b32 	%r1965, %r1958, %r1958, 15;
	shf.l.wrap.b32 	%r1966, %r1958, %r1958, 13;
	xor.b32  	%r1967, %r1965, %r1966;
	shr.u32 	%r1968, %r1958, 10;
	xor.b32  	%r1969, %r1967, %r1968;
	add.s32 	%r1970, %r1969, %r1930;
	shf.l.wrap.b32 	%r1971, %r1964, %r1964, 15;
	shf.l.wrap.b32 	%r1972, %r1964, %r1964, 13;
	xor.b32  	%r1973, %r1971, %r1972;
	shr.u32 	%r1974, %r1964, 10;
	xor.b32  	%r1975, %r1973, %r1974;
	add.s32 	%r1976, %r1975, %r1936;
	shf.l.wrap.b32 	%r1977, %r1970, %r1970, 15;
	shf.l.wrap.b32 	%r1978, %r1970, %r1970, 13;
	xor.b32  	%r1979, %r1977, %r1978;
	shr.u32 	%r1980, %r1970, 10;
	xor.b32  	%r1981, %r1979, %r1980;
	add.s32 	%r1982, %r1981, %r1942;
	shf.l.wrap.b32 	%r1983, %r1976, %r1976, 15;
	shf.l.wrap.b32 	%r1984, %r1976, %r1976, 13;
	xor.b32  	%r1985, %r1983, %r1984;
	shr.u32 	%r1986, %r1976, 10;
	xor.b32  	%r1987, %r1985, %r1986;
	add.s32 	%r1988, %r1987, %r1947;
	shf.l.wrap.b32 	%r1989, %r1982, %r1982, 15;
	shf.l.wrap.b32 	%r1990, %r1982, %r1982, 13;
	xor.b32  	%r1991, %r1989, %r1990;
	shr.u32 	%r1992, %r1982, 10;
	xor.b32  	%r1993, %r1991, %r1992;
	add.s32 	%r1994, %r1993, %r1952;
	shf.l.wrap.b32 	%r1995, %r1988, %r1988, 15;
	shf.l.wrap.b32 	%r1996, %r1988, %r1988, 13;
	xor.b32  	%r1997, %r1995, %r1996;
	shr.u32 	%r1998, %r1988, 10;
	xor.b32  	%r1999, %r1997, %r1998;
	add.s32 	%r2000, %r1999, %r1958;
	shf.l.wrap.b32 	%r2001, %r1994, %r1994, 15;
	shf.l.wrap.b32 	%r2002, %r1994, %r1994, 13;
	xor.b32  	%r2003, %r2001, %r2002;
	shr.u32 	%r2004, %r1994, 10;
	xor.b32  	%r2005, %r2003, %r2004;
	add.s32 	%r2006, %r2005, %r1964;
	add.s32 	%r2007, %r2006, -535035890;
	shf.l.wrap.b32 	%r2008, %r2000, %r2000, 15;
	shf.l.wrap.b32 	%r2009, %r2000, %r2000, 13;
	xor.b32  	%r2010, %r2008, %r2009;
	shr.u32 	%r2011, %r2000, 10;
	xor.b32  	%r2012, %r2010, %r2011;
	add.s32 	%r2013, %r2012, %r1970;
	shf.l.wrap.b32 	%r2014, %r1929, %r1929, 25;
	shf.l.wrap.b32 	%r2015, %r1929, %r1929, 14;
	xor.b32  	%r2016, %r2014, %r2015;
	shr.u32 	%r2017, %r1929, 3;
	xor.b32  	%r2018, %r2016, %r2017;
	add.s32 	%r2019, %r2013, %r2018;
	add.s32 	%r2020, %r2019, 112;
	shf.l.wrap.b32 	%r2021, %r2007, %r2007, 15;
	shf.l.wrap.b32 	%r2022, %r2007, %r2007, 13;
	xor.b32  	%r2023, %r2021, %r2022;
	shr.u32 	%r2024, %r2007, 10;
	xor.b32  	%r2025, %r2023, %r2024;
	add.s32 	%r2026, %r2025, %r1976;
	shf.l.wrap.b32 	%r2027, %r1930, %r1930, 25;
	shf.l.wrap.b32 	%r2028, %r1930, %r1930, 14;
	xor.b32  	%r2029, %r2027, %r2028;
	shr.u32 	%r2030, %r1930, 3;
	xor.b32  	%r2031, %r2029, %r2030;
	add.s32 	%r2032, %r2026, %r1929;
	add.s32 	%r2033, %r2032, %r2031;
	shf.l.wrap.b32 	%r2034, %r2020, %r2020, 15;
	shf.l.wrap.b32 	%r2035, %r2020, %r2020, 13;
	xor.b32  	%r2036, %r2034, %r2035;
	shr.u32 	%r2037, %r2020, 10;
	xor.b32  	%r2038, %r2036, %r2037;
	add.s32 	%r2039, %r2038, %r1982;
	shf.l.wrap.b32 	%r2040, %r1936, %r1936, 25;
	shf.l.wrap.b32 	%r2041, %r1936, %r1936, 14;
	xor.b32  	%r2042, %r2040, %r2041;
	shr.u32 	%r2043, %r1936, 3;
	xor.b32  	%r2044, %r2042, %r2043;
	add.s32 	%r2045, %r2039, %r1930;
	add.s32 	%r2046, %r2045, %r2044;
	shf.l.wrap.b32 	%r2047, %r2033, %r2033, 15;
	shf.l.wrap.b32 	%r2048, %r2033, %r2033, 13;
	xor.b32  	%r2049, %r2047, %r2048;
	shr.u32 	%r2050, %r2033, 10;
	xor.b32  	%r2051, %r2049, %r2050;
	add.s32 	%r2052, %r2051, %r1988;
	shf.l.wrap.b32 	%r2053, %r1942, %r1941, 25;
	shf.l.wrap.b32 	%r2054, %r1942, %r1941, 14;
	xor.b32  	%r2055, %r2053, %r2054;
	shr.u32 	%r2056, %r1942, 3;
	xor.b32  	%r2057, %r2055, %r2056;
	add.s32 	%r2058, %r2052, %r1936;
	add.s32 	%r2059, %r2058, %r2057;
	shf.l.wrap.b32 	%r2060, %r2046, %r2046, 15;
	shf.l.wrap.b32 	%r2061, %r2046, %r2046, 13;
	xor.b32  	%r2062, %r2060, %r2061;
	shr.u32 	%r2063, %r2046, 10;
	xor.b32  	%r2064, %r2062, %r2063;
	add.s32 	%r2065, %r2064, %r1994;
	shf.l.wrap.b32 	%r2066, %r1947, %r1947, 25;
	shf.l.wrap.b32 	%r2067, %r1947, %r1947, 14;
	xor.b32  	%r2068, %r2066, %r2067;
	shr.u32 	%r2069, %r1947, 3;
	xor.b32  	%r2070, %r2068, %r2069;
	add.s32 	%r2071, %r2065, %r1942;
	add.s32 	%r2072, %r2071, %r2070;
	or.b32  	%r2073, %r3661, %r3660;
	and.b32  	%r2074, %r2073, %r3659;
	and.b32  	%r2075, %r3661, %r3660;
	or.b32  	%r2076, %r2074, %r2075;
	shf.l.wrap.b32 	%r2077, %r3659, %r3659, 30;
	shf.l.wrap.b32 	%r2078, %r3659, %r3659, 19;
	xor.b32  	%r2079, %r2078, %r2077;
	shf.l.wrap.b32 	%r2080, %r3659, %r3659, 10;
	xor.b32  	%r2081, %r2079, %r2080;
	and.b32  	%r2082, %r3664, %r3663;
	not.b32 	%r2083, %r3663;
	and.b32  	%r2084, %r3665, %r2083;
	or.b32  	%r2085, %r2084, %r2082;
	shf.l.wrap.b32 	%r2086, %r3663, %r3663, 26;
	shf.l.wrap.b32 	%r2087, %r3663, %r3663, 21;
	xor.b32  	%r2088, %r2086, %r2087;
	shf.l.wrap.b32 	%r2089, %r3663, %r3663, 7;
	xor.b32  	%r2090, %r2088, %r2089;
	add.s32 	%r2091, %r2090, %r1914;
	add.s32 	%r2092, %r2091, %r2085;
	add.s32 	%r2093, %r2092, %r3666;
	add.s32 	%r2094, %r2093, 1116352408;
	add.s32 	%r2095, %r2081, %r2076;
	add.s32 	%r2096, %r2095, %r2094;
	add.s32 	%r2097, %r2094, %r3662;
	or.b32  	%r2098, %r3660, %r3659;
	and.b32  	%r2099, %r2098, %r2096;
	and.b32  	%r2100, %r3660, %r3659;
	or.b32  	%r2101, %r2099, %r2100;
	shf.l.wrap.b32 	%r2102, %r2096, %r2096, 30;
	shf.l.wrap.b32 	%r2103, %r2096, %r2096, 19;
	xor.b32  	%r2104, %r2103, %r2102;
	shf.l.wrap.b32 	%r2105, %r2096, %r2096, 10;
	xor.b32  	%r2106, %r2104, %r2105;
	and.b32  	%r2107, %r3663, %r2097;
	not.b32 	%r2108, %r2097;
	and.b32  	%r2109, %r3664, %r2108;
	or.b32  	%r2110, %r2109, %r2107;
	shf.l.wrap.b32 	%r2111, %r2097, %r2097, 26;
	shf.l.wrap.b32 	%r2112, %r2097, %r2097, 21;
	xor.b32  	%r2113, %r2111, %r2112;
	shf.l.wrap.b32 	%r2114, %r2097, %r2097, 7;
	xor.b32  	%r2115, %r2113, %r2114;
	add.s32 	%r2116, %r2115, %r1923;
	add.s32 	%r2117, %r2116, %r2110;
	add.s32 	%r2118, %r2117, %r3665;
	add.s32 	%r2119, %r2118, 1899447441;
	add.s32 	%r2120, %r2106, %r2101;
	add.s32 	%r2121, %r2120, %r2119;
	add.s32 	%r2122, %r2119, %r3661;
	or.b32  	%r2123, %r3659, %r2096;
	and.b32  	%r2124, %r2123, %r2121;
	and.b32  	%r2125, %r3659, %r2096;
	or.b32  	%r2126, %r2124, %r2125;
	shf.l.wrap.b32 	%r2127, %r2121, %r2121, 30;
	shf.l.wrap.b32 	%r2128, %r2121, %r2121, 19;
	xor.b32  	%r2129, %r2128, %r2127;
	shf.l.wrap.b32 	%r2130, %r2121, %r2121, 10;
	xor.b32  	%r2131, %r2129, %r2130;
	and.b32  	%r2132, %r2097, %r2122;
	not.b32 	%r2133, %r2122;
	and.b32  	%r2134, %r3663, %r2133;
	or.b32  	%r2135, %r2134, %r2132;
	shf.l.wrap.b32 	%r2136, %r2122, %r2122, 26;
	shf.l.wrap.b32 	%r2137, %r2122, %r2122, 21;
	xor.b32  	%r2138, %r2136, %r2137;
	shf.l.wrap.b32 	%r2139, %r2122, %r2122, 7;
	xor.b32  	%r2140, %r2138, %r2139;
	add.s32 	%r2141, %r2140, %r2135;
	add.s32 	%r2142, %r2141, %r3664;
	add.s32 	%r2143, %r2142, -1245643825;
	add.s32 	%r2144, %r2131, %r2126;
	add.s32 	%r2145, %r2144, %r2143;
	add.s32 	%r2146, %r2143, %r3660;
	or.b32  	%r2147, %r2096, %r2121;
	and.b32  	%r2148, %r2147, %r2145;
	and.b32  	%r2149, %r2096, %r2121;
	or.b32  	%r2150, %r2148, %r2149;
	shf.l.wrap.b32 	%r2151, %r2145, %r2145, 30;
	shf.l.wrap.b32 	%r2152, %r2145, %r2145, 19;
	xor.b32  	%r2153, %r2152, %r2151;
	shf.l.wrap.b32 	%r2154, %r2145, %r2145, 10;
	xor.b32  	%r2155, %r2153, %r2154;
	and.b32  	%r2156, %r2122, %r2146;
	not.b32 	%r2157, %r2146;
	and.b32  	%r2158, %r2097, %r2157;
	or.b32  	%r2159, %r2158, %r2156;
	shf.l.wrap.b32 	%r2160, %r2146, %r2146, 26;
	shf.l.wrap.b32 	%r2161, %r2146, %r2146, 21;
	xor.b32  	%r2162, %r2160, %r2161;
	shf.l.wrap.b32 	%r2163, %r2146, %r2146, 7;
	xor.b32  	%r2164, %r2162, %r2163;
	add.s32 	%r2165, %r2164, %r2159;
	add.s32 	%r2166, %r2165, %r3663;
	add.s32 	%r2167, %r2166, 1773525925;
	add.s32 	%r2168, %r2155, %r2150;
	add.s32 	%r2169, %r2168, %r2167;
	add.s32 	%r2170, %r2167, %r3659;
	or.b32  	%r2171, %r2121, %r2145;
	and.b32  	%r2172, %r2171, %r2169;
	and.b32  	%r2173, %r2121, %r2145;
	or.b32  	%r2174, %r2172, %r2173;
	shf.l.wrap.b32 	%r2175, %r2169, %r2169, 30;
	shf.l.wrap.b32 	%r2176, %r2169, %r2169, 19;
	xor.b32  	%r2177, %r2176, %r2175;
	shf.l.wrap.b32 	%r2178, %r2169, %r2169, 10;
	xor.b32  	%r2179, %r2177, %r2178;
	and.b32  	%r2180, %r2146, %r2170;
	not.b32 	%r2181, %r2170;
	and.b32  	%r2182, %r2122, %r2181;
	or.b32  	%r2183, %r2182, %r2180;
	shf.l.wrap.b32 	%r2184, %r2170, %r2170, 26;
	shf.l.wrap.b32 	%r2185, %r2170, %r2170, 21;
	xor.b32  	%r2186, %r2184, %r2185;
	shf.l.wrap.b32 	%r2187, %r2170, %r2170, 7;
	xor.b32  	%r2188, %r2186, %r2187;
	add.s32 	%r2189, %r2188, %r2183;
	add.s32 	%r2190, %r2189, %r2097;
	add.s32 	%r2191, %r2190, 961987163;
	add.s32 	%r2192, %r2179, %r2174;
	add.s32 	%r2193, %r2192, %r2191;
	add.s32 	%r2194, %r2191, %r2096;
	or.b32  	%r2195, %r2145, %r2169;
	and.b32  	%r2196, %r2195, %r2193;
	and.b32  	%r2197, %r2145, %r2169;
	or.b32  	%r2198, %r2196, %r2197;
	shf.l.wrap.b32 	%r2199, %r2193, %r2193, 30;
	shf.l.wrap.b32 	%r2200, %r2193, %r2193, 19;
	xor.b32  	%r2201, %r2200, %r2199;
	shf.l.wrap.b32 	%r2202, %r2193, %r2193, 10;
	xor.b32  	%r2203, %r2201, %r2202;
	and.b32  	%r2204, %r2170, %r2194;
	not.b32 	%r2205, %r2194;
	and.b32  	%r2206, %r2146, %r2205;
	or.b32  	%r2207, %r2206, %r2204;
	shf.l.wrap.b32 	%r2208, %r2194, %r2194, 26;
	shf.l.wrap.b32 	%r2209, %r2194, %r2194, 21;
	xor.b32  	%r2210, %r2208, %r2209;
	shf.l.wrap.b32 	%r2211, %r2194, %r2194, 7;
	xor.b32  	%r2212, %r2210, %r2211;
	add.s32 	%r2213, %r2212, %r2207;
	add.s32 	%r2214, %r2213, %r2122;
	add.s32 	%r2215, %r2214, 1508970993;
	add.s32 	%r2216, %r2203, %r2198;
	add.s32 	%r2217, %r2216, %r2215;
	add.s32 	%r2218, %r2215, %r2121;
	or.b32  	%r2219, %r2169, %r2193;
	and.b32  	%r2220, %r2219, %r2217;
	and.b32  	%r2221, %r2169, %r2193;
	or.b32  	%r2222, %r2220, %r2221;
	shf.l.wrap.b32 	%r2223, %r2217, %r2217, 30;
	shf.l.wrap.b32 	%r2224, %r2217, %r2217, 19;
	xor.b32  	%r2225, %r2224, %r2223;
	shf.l.wrap.b32 	%r2226, %r2217, %r2217, 10;
	xor.b32  	%r2227, %r2225, %r2226;
	and.b32  	%r2228, %r2194, %r2218;
	not.b32 	%r2229, %r2218;
	and.b32  	%r2230, %r2170, %r2229;
	or.b32  	%r2231, %r2230, %r2228;
	shf.l.wrap.b32 	%r2232, %r2218, %r2218, 26;
	shf.l.wrap.b32 	%r2233, %r2218, %r2218, 21;
	xor.b32  	%r2234, %r2232, %r2233;
	shf.l.wrap.b32 	%r2235, %r2218, %r2218, 7;
	xor.b32  	%r2236, %r2234, %r2235;
	add.s32 	%r2237, %r2236, %r2231;
	add.s32 	%r2238, %r2237, %r2146;
	add.s32 	%r2239, %r2238, -1841331548;
	add.s32 	%r2240, %r2227, %r2222;
	add.s32 	%r2241, %r2240, %r2239;
	add.s32 	%r2242, %r2239, %r2145;
	or.b32  	%r2243, %r2193, %r2217;
	and.b32  	%r2244, %r2243, %r2241;
	and.b32  	%r2245, %r2193, %r2217;
	or.b32  	%r2246, %r2244, %r2245;
	shf.l.wrap.b32 	%r2247, %r2241, %r2241, 30;
	shf.l.wrap.b32 	%r2248, %r2241, %r2241, 19;
	xor.b32  	%r2249, %r2248, %r2247;
	shf.l.wrap.b32 	%r2250, %r2241, %r2241, 10;
	xor.b32  	%r2251, %r2249, %r2250;
	and.b32  	%r2252, %r2218, %r2242;
	not.b32 	%r2253, %r2242;
	and.b32  	%r2254, %r2194, %r2253;
	or.b32  	%r2255, %r2254, %r2252;
	shf.l.wrap.b32 	%r2256, %r2242, %r2242, 26;
	shf.l.wrap.b32 	%r2257, %r2242, %r2242, 21;
	xor.b32  	%r2258, %r2256, %r2257;
	shf.l.wrap.b32 	%r2259, %r2242, %r2242, 7;
	xor.b32  	%r2260, %r2258, %r2259;
	add.s32 	%r2261, %r2260, %r2255;
	add.s32 	%r2262, %r2261, %r2170;
	add.s32 	%r2263, %r2262, -1424204075;
	add.s32 	%r2264, %r2251, %r2246;
	add.s32 	%r2265, %r2264, %r2263;
	add.s32 	%r2266, %r2263, %r2169;
	or.b32  	%r2267, %r2217, %r2241;
	and.b32  	%r2268, %r2267, %r2265;
	and.b32  	%r2269, %r2217, %r2241;
	or.b32  	%r2270, %r2268, %r2269;
	shf.l.wrap.b32 	%r2271, %r2265, %r2265, 30;
	shf.l.wrap.b32 	%r2272, %r2265, %r2265, 19;
	xor.b32  	%r2273, %r2272, %r2271;
	shf.l.wrap.b32 	%r2274, %r2265, %r2265, 10;
	xor.b32  	%r2275, %r2273, %r2274;
	and.b32  	%r2276, %r2242, %r2266;
	not.b32 	%r2277, %r2266;
	and.b32  	%r2278, %r2218, %r2277;
	or.b32  	%r2279, %r2278, %r2276;
	shf.l.wrap.b32 	%r2280, %r2266, %r2266, 26;
	shf.l.wrap.b32 	%r2281, %r2266, %r2266, 21;
	xor.b32  	%r2282, %r2280, %r2281;
	shf.l.wrap.b32 	%r2283, %r2266, %r2266, 7;
	xor.b32  	%r2284, %r2282, %r2283;
	add.s32 	%r2285, %r2284, %r2279;
	add.s32 	%r2286, %r2285, %r2194;
	add.s32 	%r2287, %r2286, -670586216;
	add.s32 	%r2288, %r2275, %r2270;
	add.s32 	%r2289, %r2288, %r2287;
	add.s32 	%r2290, %r2287, %r2193;
	or.b32  	%r2291, %r2241, %r2265;
	and.b32  	%r2292, %r2291, %r2289;
	and.b32  	%r2293, %r2241, %r2265;
	or.b32  	%r2294, %r2292, %r2293;
	shf.l.wrap.b32 	%r2295, %r2289, %r2289, 30;
	shf.l.wrap.b32 	%r2296, %r2289, %r2289, 19;
	xor.b32  	%r2297, %r2296, %r2295;
	shf.l.wrap.b32 	%r2298, %r2289, %r2289, 10;
	xor.b32  	%r2299, %r2297, %r2298;
	and.b32  	%r2300, %r2266, %r2290;
	not.b32 	%r2301, %r2290;
	and.b32  	%r2302, %r2242, %r2301;
	or.b32  	%r2303, %r2302, %r2300;
	shf.l.wrap.b32 	%r2304, %r2290, %r2290, 26;
	shf.l.wrap.b32 	%r2305, %r2290, %r2290, 21;
	xor.b32  	%r2306, %r2304, %r2305;
	shf.l.wrap.b32 	%r2307, %r2290, %r2290, 7;
	xor.b32  	%r2308, %r2306, %r2307;
	add.s32 	%r2309, %r2308, %r2303;
	add.s32 	%r2310, %r2309, %r2218;
	add.s32 	%r2311, %r2310, 310598401;
	add.s32 	%r2312, %r2299, %r2294;
	add.s32 	%r2313, %r2312, %r2311;
	add.s32 	%r2314, %r2311, %r2217;
	or.b32  	%r2315, %r2265, %r2289;
	and.b32  	%r2316, %r2315, %r2313;
	and.b32  	%r2317, %r2265, %r2289;
	or.b32  	%r2318, %r2316, %r2317;
	shf.l.wrap.b32 	%r2319, %r2313, %r2313, 30;
	shf.l.wrap.b32 	%r2320, %r2313, %r2313, 19;
	xor.b32  	%r2321, %r2320, %r2319;
	shf.l.wrap.b32 	%r2322, %r2313, %r2313, 10;
	xor.b32  	%r2323, %r2321, %r2322;
	and.b32  	%r2324, %r2290, %r2314;
	not.b32 	%r2325, %r2314;
	and.b32  	%r2326, %r2266, %r2325;
	or.b32  	%r2327, %r2326, %r2324;
	shf.l.wrap.b32 	%r2328, %r2314, %r2314, 26;
	shf.l.wrap.b32 	%r2329, %r2314, %r2314, 21;
	xor.b32  	%r2330, %r2328, %r2329;
	shf.l.wrap.b32 	%r2331, %r2314, %r2314, 7;
	xor.b32  	%r2332, %r2330, %r2331;
	add.s32 	%r2333, %r2332, %r2327;
	add.s32 	%r2334, %r2333, %r2242;
	add.s32 	%r2335, %r2334, 607225278;
	add.s32 	%r2336, %r2323, %r2318;
	add.s32 	%r2337, %r2336, %r2335;
	add.s32 	%r2338, %r2335, %r2241;
	or.b32  	%r2339, %r2289, %r2313;
	and.b32  	%r2340, %r2339, %r2337;
	and.b32  	%r2341, %r2289, %r2313;
	or.b32  	%r2342, %r2340, %r2341;
	shf.l.wrap.b32 	%r2343, %r2337, %r2337, 30;
	shf.l.wrap.b32 	%r2344, %r2337, %r2337, 19;
	xor.b32  	%r2345, %r2344, %r2343;
	shf.l.wrap.b32 	%r2346, %r2337, %r2337, 10;
	xor.b32  	%r2347, %r2345, %r2346;
	and.b32  	%r2348, %r2314, %r2338;
	not.b32 	%r2349, %r2338;
	and.b32  	%r2350, %r2290, %r2349;
	or.b32  	%r2351, %r2350, %r2348;
	shf.l.wrap.b32 	%r2352, %r2338, %r2338, 26;
	shf.l.wrap.b32 	%r2353, %r2338, %r2338, 21;
	xor.b32  	%r2354, %r2352, %r2353;
	shf.l.wrap.b32 	%r2355, %r2338, %r2338, 7;
	xor.b32  	%r2356, %r2354, %r2355;
	add.s32 	%r2357, %r2356, %r2351;
	add.s32 	%r2358, %r2357, %r2266;
	add.s32 	%r2359, %r2358, 1426881987;
	add.s32 	%r2360, %r2347, %r2342;
	add.s32 	%r2361, %r2360, %r2359;
	add.s32 	%r2362, %r2359, %r2265;
	or.b32  	%r2363, %r2313, %r2337;
	and.b32  	%r2364, %r2363, %r2361;
	and.b32  	%r2365, %r2313, %r2337;
	or.b32  	%r2366, %r2364, %r2365;
	shf.l.wrap.b32 	%r2367, %r2361, %r2361, 30;
	shf.l.wrap.b32 	%r2368, %r2361, %r2361, 19;
	xor.b32  	%r2369, %r2368, %r2367;
	shf.l.wrap.b32 	%r2370, %r2361, %r2361, 10;
	xor.b32  	%r2371, %r2369, %r2370;
	and.b32  	%r2372, %r2338, %r2362;
	not.b32 	%r2373, %r2362;
	and.b32  	%r2374, %r2314, %r2373;
	or.b32  	%r2375, %r2374, %r2372;
	shf.l.wrap.b32 	%r2376, %r2362, %r2362, 26;
	shf.l.wrap.b32 	%r2377, %r2362, %r2362, 21;
	xor.b32  	%r2378, %r2376, %r2377;
	shf.l.wrap.b32 	%r2379, %r2362, %r2362, 7;
	xor.b32  	%r2380, %r2378, %r2379;
	add.s32 	%r2381, %r2380, %r2375;
	add.s32 	%r2382, %r2381, %r2290;
	add.s32 	%r2383, %r2382, 1925078388;
	add.s32 	%r2384, %r2371, %r2366;
	add.s32 	%r2385, %r2384, %r2383;
	add.s32 	%r2386, %r2383, %r2289;
	or.b32  	%r2387, %r2337, %r2361;
	and.b32  	%r2388, %r2387, %r2385;
	and.b32  	%r2389, %r2337, %r2361;
	or.b32  	%r2390, %r2388, %r2389;
	shf.l.wrap.b32 	%r2391, %r2385, %r2385, 30;
	shf.l.wrap.b32 	%r2392, %r2385, %r2385, 19;
	xor.b32  	%r2393, %r2392, %r2391;
	shf.l.wrap.b32 	%r2394, %r2385, %r2385, 10;
	xor.b32  	%r2395, %r2393, %r2394;
	and.b32  	%r2396, %r2362, %r2386;
	not.b32 	%r2397, %r2386;
	and.b32  	%r2398, %r2338, %r2397;
	or.b32  	%r2399, %r2398, %r2396;
	shf.l.wrap.b32 	%r2400, %r2386, %r2386, 26;
	shf.l.wrap.b32 	%r2401, %r2386, %r2386, 21;
	xor.b32  	%r2402, %r2400, %r2401;
	shf.l.wrap.b32 	%r2403, %r2386, %r2386, 7;
	xor.b32  	%r2404, %r2402, %r2403;
	add.s32 	%r2405, %r2404, %r2399;
	add.s32 	%r2406, %r2405, %r2314;
	add.s32 	%r2407, %r2406, -2132889090;
	add.s32 	%r2408, %r2395, %r2390;
	add.s32 	%r2409, %r2408, %r2407;
	add.s32 	%r2410, %r2407, %r2313;
	or.b32  	%r2411, %r2361, %r2385;
	and.b32  	%r2412, %r2411, %r2409;
	and.b32  	%r2413, %r2361, %r2385;
	or.b32  	%r2414, %r2412, %r2413;
	shf.l.wrap.b32 	%r2415, %r2409, %r2409, 30;
	shf.l.wrap.b32 	%r2416, %r2409, %r2409, 19;
	xor.b32  	%r2417, %r2416, %r2415;
	shf.l.wrap.b32 	%r2418, %r2409, %r2409, 10;
	xor.b32  	%r2419, %r2417, %r2418;
	and.b32  	%r2420, %r2386, %r2410;
	not.b32 	%r2421, %r2410;
	and.b32  	%r2422, %r2362, %r2421;
	or.b32  	%r2423, %r2422, %r2420;
	shf.l.wrap.b32 	%r2424, %r2410, %r2410, 26;
	shf.l.wrap.b32 	%r2425, %r2410, %r2410, 21;
	xor.b32  	%r2426, %r2424, %r2425;
	shf.l.wrap.b32 	%r2427, %r2410, %r2410, 7;
	xor.b32  	%r2428, %r2426, %r2427;
	add.s32 	%r2429, %r2428, %r2423;
	add.s32 	%r2430, %r2429, %r2338;
	add.s32 	%r2431, %r2430, -1680079193;
	add.s32 	%r2432, %r2419, %r2414;
	add.s32 	%r2433, %r2432, %r2431;
	add.s32 	%r2434, %r2431, %r2337;
	or.b32  	%r2435, %r2385, %r2409;
	and.b32  	%r2436, %r2435, %r2433;
	and.b32  	%r2437, %r2385, %r2409;
	or.b32  	%r2438, %r2436, %r2437;
	shf.l.wrap.b32 	%r2439, %r2433, %r2433, 30;
	shf.l.wrap.b32 	%r2440, %r2433, %r2433, 19;
	xor.b32  	%r2441, %r2440, %r2439;
	shf.l.wrap.b32 	%r2442, %r2433, %r2433, 10;
	xor.b32  	%r2443, %r2441, %r2442;
	and.b32  	%r2444, %r2410, %r2434;
	not.b32 	%r2445, %r2434;
	and.b32  	%r2446, %r2386, %r2445;
	or.b32  	%r2447, %r2446, %r2444;
	shf.l.wrap.b32 	%r2448, %r2434, %r2434, 26;
	shf.l.wrap.b32 	%r2449, %r2434, %r2434, 21;
	xor.b32  	%r2450, %r2448, %r2449;
	shf.l.wrap.b32 	%r2451, %r2434, %r2434, 7;
	xor.b32  	%r2452, %r2450, %r2451;
	add.s32 	%r2453, %r2452, %r2447;
	add.s32 	%r2454, %r2453, %r2362;
	add.s32 	%r2455, %r2454, -1046744604;
	add.s32 	%r2456, %r2443, %r2438;
	add.s32 	%r2457, %r2456, %r2455;
	add.s32 	%r2458, %r2455, %r2361;
	or.b32  	%r2459, %r2409, %r2433;
	and.b32  	%r2460, %r2459, %r2457;
	and.b32  	%r2461, %r2409, %r2433;
	or.b32  	%r2462, %r2460, %r2461;
	shf.l.wrap.b32 	%r2463, %r2457, %r2457, 30;
	shf.l.wrap.b32 	%r2464, %r2457, %r2457, 19;
	xor.b32  	%r2465, %r2464, %r2463;
	shf.l.wrap.b32 	%r2466, %r2457, %r2457, 10;
	xor.b32  	%r2467, %r2465, %r2466;
	and.b32  	%r2468, %r2434, %r2458;
	not.b32 	%r2469, %r2458;
	and.b32  	%r2470, %r2410, %r2469;
	or.b32  	%r2471, %r2470, %r2468;
	shf.l.wrap.b32 	%r2472, %r2458, %r2458, 26;
	shf.l.wrap.b32 	%r2473, %r2458, %r2458, 21;
	xor.b32  	%r2474, %r2472, %r2473;
	shf.l.wrap.b32 	%r2475, %r2458, %r2458, 7;
	xor.b32  	%r2476, %r2474, %r2475;
	add.s32 	%r2477, %r2476, %r1929;
	add.s32 	%r2478, %r2477, %r2471;
	add.s32 	%r2479, %r2478, %r2386;
	add.s32 	%r2480, %r2479, -459576895;
	add.s32 	%r2481, %r2467, %r2462;
	add.s32 	%r2482, %r2481, %r2480;
	add.s32 	%r2483, %r2480, %r2385;
	or.b32  	%r2484, %r2433, %r2457;
	and.b32  	%r2485, %r2484, %r2482;
	and.b32  	%r2486, %r2433, %r2457;
	or.b32  	%r2487, %r2485, %r2486;
	shf.l.wrap.b32 	%r2488, %r2482, %r2482, 30;
	shf.l.wrap.b32 	%r2489, %r2482, %r2482, 19;
	xor.b32  	%r2490, %r2489, %r2488;
	shf.l.wrap.b32 	%r2491, %r2482, %r2482, 10;
	xor.b32  	%r2492, %r2490, %r2491;
	and.b32  	%r2493, %r2458, %r2483;
	not.b32 	%r2494, %r2483;
	and.b32  	%r2495, %r2434, %r2494;
	or.b32  	%r2496, %r2495, %r2493;
	shf.l.wrap.b32 	%r2497, %r2483, %r2483, 26;
	shf.l.wrap.b32 	%r2498, %r2483, %r2483, 21;
	xor.b32  	%r2499, %r2497, %r2498;
	shf.l.wrap.b32 	%r2500, %r2483, %r2483, 7;
	xor.b32  	%r2501, %r2499, %r2500;
	add.s32 	%r2502, %r2501, %r1930;
	add.s32 	%r2503, %r2502, %r2496;
	add.s32 	%r2504, %r2503, %r2410;
	add.s32 	%r2505, %r2504, -272742522;
	add.s32 	%r2506, %r2492, %r2487;
	add.s32 	%r2507, %r2506, %r2505;
	add.s32 	%r2508, %r2505, %r2409;
	or.b32  	%r2509, %r2457, %r2482;
	and.b32  	%r2510, %r2509, %r2507;
	and.b32  	%r2511, %r2457, %r2482;
	or.b32  	%r2512, %r2510, %r2511;
	shf.l.wrap.b32 	%r2513, %r2507, %r2507, 30;
	shf.l.wrap.b32 	%r2514, %r2507, %r2507, 19;
	xor.b32  	%r2515, %r2514, %r2513;
	shf.l.wrap.b32 	%r2516, %r2507, %r2507, 10;
	xor.b32  	%r2517, %r2515, %r2516;
	and.b32  	%r2518, %r2483, %r2508;
	not.b32 	%r2519, %r2508;
	and.b32  	%r2520, %r2458, %r2519;
	or.b32  	%r2521, %r2520, %r2518;
	shf.l.wrap.b32 	%r2522, %r2508, %r2508, 26;
	shf.l.wrap.b32 	%r2523, %r2508, %r2508, 21;
	xor.b32  	%r2524, %r2522, %r2523;
	shf.l.wrap.b32 	%r2525, %r2508, %r2508, 7;
	xor.b32  	%r2526, %r2524, %r2525;
	add.s32 	%r2527, %r2526, %r1936;
	add.s32 	%r2528, %r2527, %r2521;
	add.s32 	%r2529, %r2528, %r2434;
	add.s32 	%r2530, %r2529, 264347078;
	add.s32 	%r2531, %r2517, %r2512;
	add.s32 	%r2532, %r2531, %r2530;
	add.s32 	%r2533, %r2530, %r2433;
	or.b32  	%r2534, %r2482, %r2507;
	and.b32  	%r2535, %r2534, %r2532;
	and.b32  	%r2536, %r2482, %r2507;
	or.b32  	%r2537, %r2535, %r2536;
	shf.l.wrap.b32 	%r2538, %r2532, %r2532, 30;
	shf.l.wrap.b32 	%r2539, %r2532, %r2532, 19;
	xor.b32  	%r2540, %r2539, %r2538;
	shf.l.wrap.b32 	%r2541, %r2532, %r2532, 10;
	xor.b32  	%r2542, %r2540, %r2541;
	and.b32  	%r2543, %r2508, %r2533;
	not.b32 	%r2544, %r2533;
	and.b32  	%r2545, %r2483, %r2544;
	or.b32  	%r2546, %r2545, %r2543;
	shf.l.wrap.b32 	%r2547, %r2533, %r2533, 26;
	shf.l.wrap.b32 	%r2548, %r2533, %r2533, 21;
	xor.b32  	%r2549, %r2547, %r2548;
	shf.l.wrap.b32 	%r2550, %r2533, %r2533, 7;
	xor.b32  	%r2551, %r2549, %r2550;
	add.s32 	%r2552, %r2551, %r1942;
	add.s32 	%r2553, %r2552, %r2546;
	add.s32 	%r2554, %r2553, %r2458;
	add.s32 	%r2555, %r2554, 604807628;
	add.s32 	%r2556, %r2542, %r2537;
	add.s32 	%r2557, %r2556, %r2555;
	add.s32 	%r2558, %r2555, %r2457;
	or.b32  	%r2559, %r2507, %r2532;
	and.b32  	%r2560, %r2559, %r2557;
	and.b32  	%r2561, %r2507, %r2532;
	or.b32  	%r2562, %r2560, %r2561;
	shf.l.wrap.b32 	%r2563, %r2557, %r2557, 30;
	shf.l.wrap.b32 	%r2564, %r2557, %r2557, 19;
	xor.b32  	%r2565, %r2564, %r2563;
	shf.l.wrap.b32 	%r2566, %r2557, %r2557, 10;
	xor.b32  	%r2567, %r2565, %r2566;
	and.b32  	%r2568, %r2533, %r2558;
	not.b32 	%r2569, %r2558;
	and.b32  	%r2570, %r2508, %r2569;
	or.b32  	%r2571, %r2570, %r2568;
	shf.l.wrap.b32 	%r2572, %r2558, %r2558, 26;
	shf.l.wrap.b32 	%r2573, %r2558, %r2558, 21;
	xor.b32  	%r2574, %r2572, %r2573;
	shf.l.wrap.b32 	%r2575, %r2558, %r2558, 7;
	xor.b32  	%r2576, %r2574, %r2575;
	add.s32 	%r2577, %r2576, %r1947;
	add.s32 	%r2578, %r2577, %r2571;
	add.s32 	%r2579, %r2578, %r2483;
	add.s32 	%r2580, %r2579, 770255983;
	add.s32 	%r2581, %r2567, %r2562;
	add.s32 	%r2582, %r2581, %r2580;
	add.s32 	%r2583, %r2580, %r2482;
	or.b32  	%r2584, %r2532, %r2557;
	and.b32  	%r2585, %r2584, %r2582;
	and.b32  	%r2586, %r2532, %r2557;
	or.b32  	%r2587, %r2585, %r2586;
	shf.l.wrap.b32 	%r2588, %r2582, %r2582, 30;
	shf.l.wrap.b32 	%r2589, %r2582, %r2582, 19;
	xor.b32  	%r2590, %r2589, %r2588;
	shf.l.wrap.b32 	%r2591, %r2582, %r2582, 10;
	xor.b32  	%r2592, %r2590, %r2591;
	and.b32  	%r2593, %r2558, %r2583;
	not.b32 	%r2594, %r2583;
	and.b32  	%r2595, %r2533, %r2594;
	or.b32  	%r2596, %r2595, %r2593;
	shf.l.wrap.b32 	%r2597, %r2583, %r2583, 26;
	shf.l.wrap.b32 	%r2598, %r2583, %r2583, 21;
	xor.b32  	%r2599, %r2597, %r2598;
	shf.l.wrap.b32 	%r2600, %r2583, %r2583, 7;
	xor.b32  	%r2601, %r2599, %r2600;
	add.s32 	%r2602, %r2601, %r1952;
	add.s32 	%r2603, %r2602, %r2596;
	add.s32 	%r2604, %r2603, %r2508;
	add.s32 	%r2605, %r2604, 1249150122;
	add.s32 	%r2606, %r2592, %r2587;
	add.s32 	%r2607, %r2606, %r2605;
	add.s32 	%r2608, %r2605, %r2507;
	or.b32  	%r2609, %r2557, %r2582;
	and.b32  	%r2610, %r2609, %r2607;
	and.b32  	%r2611, %r2557, %r2582;
	or.b32  	%r2612, %r2610, %r2611;
	shf.l.wrap.b32 	%r2613, %r2607, %r2607, 30;
	shf.l.wrap.b32 	%r2614, %r2607, %r2607, 19;
	xor.b32  	%r2615, %r2614, %r2613;
	shf.l.wrap.b32 	%r2616, %r2607, %r2607, 10;
	xor.b32  	%r2617, %r2615, %r2616;
	and.b32  	%r2618, %r2583, %r2608;
	not.b32 	%r2619, %r2608;
	and.b32  	%r2620, %r2558, %r2619;
	or.b32  	%r2621, %r2620, %r2618;
	shf.l.wrap.b32 	%r2622, %r2608, %r2608, 26;
	shf.l.wrap.b32 	%r2623, %r2608, %r2608, 21;
	xor.b32  	%r2624, %r2622, %r2623;
	shf.l.wrap.b32 	%r2625, %r2608, %r2608, 7;
	xor.b32  	%r2626, %r2624, %r2625;
	add.s32 	%r2627, %r2626, %r1958;
	add.s32 	%r2628, %r2627, %r2621;
	add.s32 	%r2629, %r2628, %r2533;
	add.s32 	%r2630, %r2629, 1555081692;
	add.s32 	%r2631, %r2617, %r2612;
	add.s32 	%r2632, %r2631, %r2630;
	add.s32 	%r2633, %r2630, %r2532;
	or.b32  	%r2634, %r2582, %r2607;
	and.b32  	%r2635, %r2634, %r2632;
	and.b32  	%r2636, %r2582, %r2607;
	or.b32  	%r2637, %r2635, %r2636;
	shf.l.wrap.b32 	%r2638, %r2632, %r2632, 30;
	shf.l.wrap.b32 	%r2639, %r2632, %r2632, 19;
	xor.b32  	%r2640, %r2639, %r2638;
	shf.l.wrap.b32 	%r2641, %r2632, %r2632, 10;
	xor.b32  	%r2642, %r2640, %r2641;
	and.b32  	%r2643, %r2608, %r2633;
	not.b32 	%r2644, %r2633;
	and.b32  	%r2645, %r2583, %r2644;
	or.b32  	%r2646, %r2645, %r2643;
	shf.l.wrap.b32 	%r2647, %r2633, %r2633, 26;
	shf.l.wrap.b32 	%r2648, %r2633, %r2633, 21;
	xor.b32  	%r2649, %r2647, %r2648;
	shf.l.wrap.b32 	%r2650, %r2633, %r2633, 7;
	xor.b32  	%r2651, %r2649, %r2650;
	add.s32 	%r2652, %r2651, %r1964;
	add.s32 	%r2653, %r2652, %r2646;
	add.s32 	%r2654, %r2653, %r2558;
	add.s32 	%r2655, %r2654, 1996064986;
	add.s32 	%r2656, %r2642, %r2637;
	add.s32 	%r2657, %r2656, %r2655;
	add.s32 	%r2658, %r2655, %r2557;
	or.b32  	%r2659, %r2607, %r2632;
	and.b32  	%r2660, %r2659, %r2657;
	and.b32  	%r2661, %r2607, %r2632;
	or.b32  	%r2662, %r2660, %r2661;
	shf.l.wrap.b32 	%r2663, %r2657, %r2657, 30;
	shf.l.wrap.b32 	%r2664, %r2657, %r2657, 19;
	xor.b32  	%r2665, %r2664, %r2663;
	shf.l.wrap.b32 	%r2666, %r2657, %r2657, 10;
	xor.b32  	%r2667, %r2665, %r2666;
	and.b32  	%r2668, %r2633, %r2658;
	not.b32 	%r2669, %r2658;
	and.b32  	%r2670, %r2608, %r2669;
	or.b32  	%r2671, %r2670, %r2668;
	shf.l.wrap.b32 	%r2672, %r2658, %r2658, 26;
	shf.l.wrap.b32 	%r2673, %r2658, %r2658, 21;
	xor.b32  	%r2674, %r2672, %r2673;
	shf.l.wrap.b32 	%r2675, %r2658, %r2658, 7;
	xor.b32  	%r2676, %r2674, %r2675;
	add.s32 	%r2677, %r2676, %r1970;
	add.s32 	%r2678, %r2677, %r2671;
	add.s32 	%r2679, %r2678, %r2583;
	add.s32 	%r2680, %r2679, -1740746414;
	add.s32 	%r2681, %r2667, %r2662;
	add.s32 	%r2682, %r2681, %r2680;
	add.s32 	%r2683, %r2680, %r2582;
	or.b32  	%r2684, %r2632, %r2657;
	and.b32  	%r2685, %r2684, %r2682;
	and.b32  	%r2686, %r2632, %r2657;
	or.b32  	%r2687, %r2685, %r2686;
	shf.l.wrap.b32 	%r2688, %r2682, %r2682, 30;
	shf.l.wrap.b32 	%r2689, %r2682, %r2682, 19;
	xor.b32  	%r2690, %r2689, %r2688;
	shf.l.wrap.b32 	%r2691, %r2682, %r2682, 10;
	xor.b32  	%r2692, %r2690, %r2691;
	and.b32  	%r2693, %r2658, %r2683;
	not.b32 	%r2694, %r2683;
	and.b32  	%r2695, %r2633, %r2694;
	or.b32  	%r2696, %r2695, %r2693;
	shf.l.wrap.b32 	%r2697, %r2683, %r2683, 26;
	shf.l.wrap.b32 	%r2698, %r2683, %r2683, 21;
	xor.b32  	%r2699, %r2697, %r2698;
	shf.l.wrap.b32 	%r2700, %r2683, %r2683, 7;
	xor.b32  	%r2701, %r2699, %r2700;
	add.s32 	%r2702, %r2701, %r1976;
	add.s32 	%r2703, %r2702, %r2696;
	add.s32 	%r2704, %r2703, %r2608;
	add.s32 	%r2705, %r2704, -1473132947;
	add.s32 	%r2706, %r2692, %r2687;
	add.s32 	%r2707, %r2706, %r2705;
	add.s32 	%r2708, %r2705, %r2607;
	or.b32  	%r2709, %r2657, %r2682;
	and.b32  	%r2710, %r2709, %r2707;
	and.b32  	%r2711, %r2657, %r2682;
	or.b32  	%r2712, %r2710, %r2711;
	shf.l.wrap.b32 	%r2713, %r2707, %r2707, 30;
	shf.l.wrap.b32 	%r2714, %r2707, %r2707, 19;
	xor.b32  	%r2715, %r2714, %r2713;
	shf.l.wrap.b32 	%r2716, %r2707, %r2707, 10;
	xor.b32  	%r2717, %r2715, %r2716;
	and.b32  	%r2718, %r2683, %r2708;
	not.b32 	%r2719, %r2708;
	and.b32  	%r2720, %r2658, %r2719;
	or.b32  	%r2721, %r2720, %r2718;
	shf.l.wrap.b32 	%r2722, %r2708, %r2708, 26;
	shf.l.wrap.b32 	%r2723, %r2708, %r2708, 21;
	xor.b32  	%r2724, %r2722, %r2723;
	shf.l.wrap.b32 	%r2725, %r2708, %r2708, 7;
	xor.b32  	%r2726, %r2724, %r2725;
	add.s32 	%r2727, %r2726, %r1982;
	add.s32 	%r2728, %r2727, %r2721;
	add.s32 	%r2729, %r2728, %r2633;
	add.s32 	%r2730, %r2729, -1341970488;
	add.s32 	%r2731, %r2717, %r2712;
	add.s32 	%r2732, %r2731, %r2730;
	add.s32 	%r2733, %r2730, %r2632;
	or.b32  	%r2734, %r2682, %r2707;
	and.b32  	%r2735, %r2734, %r2732;
	and.b32  	%r2736, %r2682, %r2707;
	or.b32  	%r2737, %r2735, %r2736;
	shf.l.wrap.b32 	%r2738, %r2732, %r2732, 30;
	shf.l.wrap.b32 	%r2739, %r2732, %r2732, 19;
	xor.b32  	%r2740, %r2739, %r2738;
	shf.l.wrap.b32 	%r2741, %r2732, %r2732, 10;
	xor.b32  	%r2742, %r2740, %r2741;
	and.b32  	%r2743, %r2708, %r2733;
	not.b32 	%r2744, %r2733;
	and.b32  	%r2745, %r2683, %r2744;
	or.b32  	%r2746, %r2745, %r2743;
	shf.l.wrap.b32 	%r2747, %r2733, %r2733, 26;
	shf.l.wrap.b32 	%r2748, %r2733, %r2733, 21;
	xor.b32  	%r2749, %r2747, %r2748;
	shf.l.wrap.b32 	%r2750, %r2733, %r2733, 7;
	xor.b32  	%r2751, %r2749, %r2750;
	add.s32 	%r2752, %r2751, %r1988;
	add.s32 	%r2753, %r2752, %r2746;
	add.s32 	%r2754, %r2753, %r2658;
	add.s32 	%r2755, %r2754, -1084653625;
	add.s32 	%r2756, %r2742, %r2737;
	add.s32 	%r2757, %r2756, %r2755;
	add.s32 	%r2758, %r2755, %r2657;
	or.b32  	%r2759, %r2707, %r2732;
	and.b32  	%r2760, %r2759, %r2757;
	and.b32  	%r2761, %r2707, %r2732;
	or.b32  	%r2762, %r2760, %r2761;
	shf.l.wrap.b32 	%r2763, %r2757, %r2757, 30;
	shf.l.wrap.b32 	%r2764, %r2757, %r2757, 19;
	xor.b32  	%r2765, %r2764, %r2763;
	shf.l.wrap.b32 	%r2766, %r2757, %r2757, 10;
	xor.b32  	%r2767, %r2765, %r2766;
	and.b32  	%r2768, %r2733, %r2758;
	not.b32 	%r2769, %r2758;
	and.b32  	%r2770, %r2708, %r2769;
	or.b32  	%r2771, %r2770, %r2768;
	shf.l.wrap.b32 	%r2772, %r2758, %r2758, 26;
	shf.l.wrap.b32 	%r2773, %r2758, %r2758, 21;
	xor.b32  	%r2774, %r2772, %r2773;
	shf.l.wrap.b32 	%r2775, %r2758, %r2758, 7;
	xor.b32  	%r2776, %r2774, %r2775;
	add.s32 	%r2777, %r2776, %r1994;
	add.s32 	%r2778, %r2777, %r2771;
	add.s32 	%r2779, %r2778, %r2683;
	add.s32 	%r2780, %r2779, -958395405;
	add.s32 	%r2781, %r2767, %r2762;
	add.s32 	%r2782, %r2781, %r2780;
	add.s32 	%r2783, %r2780, %r2682;
	or.b32  	%r2784, %r2732, %r2757;
	and.b32  	%r2785, %r2784, %r2782;
	and.b32  	%r2786, %r2732, %r2757;
	or.b32  	%r2787, %r2785, %r2786;
	shf.l.wrap.b32 	%r2788, %r2782, %r2782, 30;
	shf.l.wrap.b32 	%r2789, %r2782, %r2782, 19;
	xor.b32  	%r2790, %r2789, %r2788;
	shf.l.wrap.b32 	%r2791, %r2782, %r2782, 10;
	xor.b32  	%r2792, %r2790, %r2791;
	and.b32  	%r2793, %r2758, %r2783;
	not.b32 	%r2794, %r2783;
	and.b32  	%r2795, %r2733, %r2794;
	or.b32  	%r2796, %r2795, %r2793;
	shf.l.wrap.b32 	%r2797, %r2783, %r2783, 26;
	shf.l.wrap.b32 	%r2798, %r2783, %r2783, 21;
	xor.b32  	%r2799, %r2797, %r2798;
	shf.l.wrap.b32 	%r2800, %r2783, %r2783, 7;
	xor.b32  	%r2801, %r2799, %r2800;
	add.s32 	%r2802, %r2801, %r2000;
	add.s32 	%r2803, %r2802, %r2796;
	add.s32 	%r2804, %r2803, %r2708;
	add.s32 	%r2805, %r2804, -710438585;
	add.s32 	%r2806, %r2792, %r2787;
	add.s32 	%r2807, %r2806, %r2805;
	add.s32 	%r2808, %r2805, %r2707;
	or.b32  	%r2809, %r2757, %r2782;
	and.b32  	%r2810, %r2809, %r2807;
	and.b32  	%r2811, %r2757, %r2782;
	or.b32  	%r2812, %r2810, %r2811;
	shf.l.wrap.b32 	%r2813, %r2807, %r2807, 30;
	shf.l.wrap.b32 	%r2814, %r2807, %r2807, 19;
	xor.b32  	%r2815, %r2814, %r2813;
	shf.l.wrap.b32 	%r2816, %r2807, %r2807, 10;
	xor.b32  	%r2817, %r2815, %r2816;
	and.b32  	%r2818, %r2783, %r2808;
	not.b32 	%r2819, %r2808;
	and.b32  	%r2820, %r2758, %r2819;
	or.b32  	%r2821, %r2820, %r2818;
	shf.l.wrap.b32 	%r2822, %r2808, %r2808, 26;
	shf.l.wrap.b32 	%r2823, %r2808, %r2808, 21;
	xor.b32  	%r2824, %r2822, %r2823;
	shf.l.wrap.b32 	%r2825, %r2808, %r2808, 7;
	xor.b32  	%r2826, %r2824, %r2825;
	add.s32 	%r2827, %r2826, %r2007;
	add.s32 	%r2828, %r2827, %r2821;
	add.s32 	%r2829, %r2828, %r2733;
	add.s32 	%r2830, %r2829, 113926993;
	add.s32 	%r2831, %r2817, %r2812;
	add.s32 	%r2832, %r2831, %r2830;
	add.s32 	%r2833, %r2830, %r2732;
	or.b32  	%r2834, %r2782, %r2807;
	and.b32  	%r2835, %r2834, %r2832;
	and.b32  	%r2836, %r2782, %r2807;
	or.b32  	%r2837, %r2835, %r2836;
	shf.l.wrap.b32 	%r2838, %r2832, %r2832, 30;
	shf.l.wrap.b32 	%r2839, %r2832, %r2832, 19;
	xor.b32  	%r2840, %r2839, %r2838;
	shf.l.wrap.b32 	%r2841, %r2832, %r2832, 10;
	xor.b32  	%r2842, %r2840, %r2841;
	and.b32  	%r2843, %r2808, %r2833;
	not.b32 	%r2844, %r2833;
	and.b32  	%r2845, %r2783, %r2844;
	or.b32  	%r2846, %r2845, %r2843;
	shf.l.wrap.b32 	%r2847, %r2833, %r2833, 26;
	shf.l.wrap.b32 	%r2848, %r2833, %r2833, 21;
	xor.b32  	%r2849, %r2847, %r2848;
	shf.l.wrap.b32 	%r2850, %r2833, %r2833, 7;
	xor.b32  	%r2851, %r2849, %r2850;
	add.s32 	%r2852, %r2851, %r2020;
	add.s32 	%r2853, %r2852, %r2846;
	add.s32 	%r2854, %r2853, %r2758;
	add.s32 	%r2855, %r2854, 338241895;
	add.s32 	%r2856, %r2842, %r2837;
	add.s32 	%r2857, %r2856, %r2855;
	add.s32 	%r2858, %r2855, %r2757;
	or.b32  	%r2859, %r2807, %r2832;
	and.b32  	%r2860, %r2859, %r2857;
	and.b32  	%r2861, %r2807, %r2832;
	or.b32  	%r2862, %r2860, %r2861;
	shf.l.wrap.b32 	%r2863, %r2857, %r2857, 30;
	shf.l.wrap.b32 	%r2864, %r2857, %r2857, 19;
	xor.b32  	%r2865, %r2864, %r2863;
	shf.l.wrap.b32 	%r2866, %r2857, %r2857, 10;
	xor.b32  	%r2867, %r2865, %r2866;
	and.b32  	%r2868, %r2833, %r2858;
	not.b32 	%r2869, %r2858;
	and.b32  	%r2870, %r2808, %r2869;
	or.b32  	%r2871, %r2870, %r2868;
	shf.l.wrap.b32 	%r2872, %r2858, %r2858, 26;
	shf.l.wrap.b32 	%r2873, %r2858, %r2858, 21;
	xor.b32  	%r2874, %r2872, %r2873;
	shf.l.wrap.b32 	%r2875, %r2858, %r2858, 7;
	xor.b32  	%r2876, %r2874, %r2875;
	add.s32 	%r2877, %r2876, %r2033;
	add.s32 	%r2878, %r2877, %r2871;
	add.s32 	%r2879, %r2878, %r2783;
	add.s32 	%r2880, %r2879, 666307205;
	add.s32 	%r2881, %r2867, %r2862;
	add.s32 	%r2882, %r2881, %r2880;
	add.s32 	%r2883, %r2880, %r2782;
	or.b32  	%r2884, %r2832, %r2857;
	and.b32  	%r2885, %r2884, %r2882;
	and.b32  	%r2886, %r2832, %r2857;
	or.b32  	%r2887, %r2885, %r2886;
	shf.l.wrap.b32 	%r2888, %r2882, %r2882, 30;
	shf.l.wrap.b32 	%r2889, %r2882, %r2882, 19;
	xor.b32  	%r2890, %r2889, %r2888;
	shf.l.wrap.b32 	%r2891, %r2882, %r2882, 10;
	xor.b32  	%r2892, %r2890, %r2891;
	and.b32  	%r2893, %r2858, %r2883;
	not.b32 	%r2894, %r2883;
	and.b32  	%r2895, %r2833, %r2894;
	or.b32  	%r2896, %r2895, %r2893;
	shf.l.wrap.b32 	%r2897, %r2883, %r2883, 26;
	shf.l.wrap.b32 	%r2898, %r2883, %r2883, 21;
	xor.b32  	%r2899, %r2897, %r2898;
	shf.l.wrap.b32 	%r2900, %r2883, %r2883, 7;
	xor.b32  	%r2901, %r2899, %r2900;
	add.s32 	%r2902, %r2901, %r2046;
	add.s32 	%r2903, %r2902, %r2896;
	add.s32 	%r2904, %r2903, %r2808;
	add.s32 	%r2905, %r2904, 773529912;
	add.s32 	%r2906, %r2892, %r2887;
	add.s32 	%r2907, %r2906, %r2905;
	add.s32 	%r2908, %r2905, %r2807;
	or.b32  	%r2909, %r2857, %r2882;
	and.b32  	%r2910, %r2909, %r2907;
	and.b32  	%r2911, %r2857, %r2882;
	or.b32  	%r2912, %r2910, %r2911;
	shf.l.wrap.b32 	%r2913, %r2907, %r2907, 30;
	shf.l.wrap.b32 	%r2914, %r2907, %r2907, 19;
	xor.b32  	%r2915, %r2914, %r2913;
	shf.l.wrap.b32 	%r2916, %r2907, %r2907, 10;
	xor.b32  	%r2917, %r2915, %r2916;
	and.b32  	%r2918, %r2883, %r2908;
	not.b32 	%r2919, %r2908;
	and.b32  	%r2920, %r2858, %r2919;
	or.b32  	%r2921, %r2920, %r2918;
	shf.l.wrap.b32 	%r2922, %r2908, %r2908, 26;
	shf.l.wrap.b32 	%r2923, %r2908, %r2908, 21;
	xor.b32  	%r2924, %r2922, %r2923;
	shf.l.wrap.b32 	%r2925, %r2908, %r2908, 7;
	xor.b32  	%r2926, %r2924, %r2925;
	add.s32 	%r2927, %r2926, %r2059;
	add.s32 	%r2928, %r2927, %r2921;
	add.s32 	%r2929, %r2928, %r2833;
	add.s32 	%r2930, %r2929, 1294757372;
	add.s32 	%r2931, %r2917, %r2912;
	add.s32 	%r2932, %r2931, %r2930;
	add.s32 	%r2933, %r2930, %r2832;
	or.b32  	%r2934, %r2882, %r2907;
	and.b32  	%r2935, %r2934, %r2932;
	and.b32  	%r2936, %r2882, %r2907;
	or.b32  	%r2937, %r2935, %r2936;
	shf.l.wrap.b32 	%r2938, %r2932, %r2932, 30;
	shf.l.wrap.b32 	%r2939, %r2932, %r2932, 19;
	xor.b32  	%r2940, %r2939, %r2938;
	shf.l.wrap.b32 	%r2941, %r2932, %r2932, 10;
	xor.b32  	%r2942, %r2940, %r2941;
	and.b32  	%r2943, %r2908, %r2933;
	not.b32 	%r2944, %r2933;
	and.b32  	%r2945, %r2883, %r2944;
	or.b32  	%r2946, %r2945, %r2943;
	shf.l.wrap.b32 	%r2947, %r2933, %r2933, 26;
	shf.l.wrap.b32 	%r2948, %r2933, %r2933, 21;
	xor.b32  	%r2949, %r2947, %r2948;
	shf.l.wrap.b32 	%r2950, %r2933, %r2933, 7;
	xor.b32  	%r2951, %r2949, %r2950;
	add.s32 	%r2952, %r2951, %r2072;
	add.s32 	%r2953, %r2952, %r2946;
	add.s32 	%r2954, %r2953, %r2858;
	add.s32 	%r2955, %r2954, 1396182291;
	add.s32 	%r2956, %r2942, %r2937;
	add.s32 	%r2957, %r2956, %r2955;
	add.s32 	%r2958, %r2955, %r2857;
	or.b32  	%r2959, %r2907, %r2932;
	and.b32  	%r2960, %r2959, %r2957;
	and.b32  	%r2961, %r2907, %r2932;
	or.b32  	%r2962, %r2960, %r2961;
	shf.l.wrap.b32 	%r2963, %r2957, %r2957, 30;
	shf.l.wrap.b32 	%r2964, %r2957, %r2957, 19;
	xor.b32  	%r2965, %r2964, %r2963;
	shf.l.wrap.b32 	%r2966, %r2957, %r2957, 10;
	xor.b32  	%r2967, %r2965, %r2966;
	and.b32  	%r2968, %r2933, %r2958;
	not.b32 	%r2969, %r2958;
	and.b32  	%r2970, %r2908, %r2969;
	or.b32  	%r2971, %r2970, %r2968;
	shf.l.wrap.b32 	%r2972, %r2958, %r2958, 26;
	shf.l.wrap.b32 	%r2973, %r2958, %r2958, 21;
	xor.b32  	%r2974, %r2972, %r2973;
	shf.l.wrap.b32 	%r2975, %r2958, %r2958, 7;
	xor.b32  	%r2976, %r2974, %r2975;
	add.s32 	%r2977, %r2976, %r2971;
	add.s32 	%r2978, %r2977, %r2883;
	add.s32 	%r2979, %r2978, -904599896;
	add.s32 	%r2980, %r2967, %r2962;
	add.s32 	%r2981, %r2980, %r2979;
	add.s32 	%r2982, %r2979, %r2882;
	or.b32  	%r2983, %r2932, %r2957;
	and.b32  	%r2984, %r2983, %r2981;
	and.b32  	%r2985, %r2932, %r2957;
	or.b32  	%r2986, %r2984, %r2985;
	shf.l.wrap.b32 	%r2987, %r2981, %r2981, 30;
	shf.l.wrap.b32 	%r2988, %r2981, %r2981, 19;
	xor.b32  	%r2989, %r2988, %r2987;
	shf.l.wrap.b32 	%r2990, %r2981, %r2981, 10;
	xor.b32  	%r2991, %r2989, %r2990;
	and.b32  	%r2992, %r2958, %r2982;
	not.b32 	%r2993, %r2982;
	and.b32  	%r2994, %r2933, %r2993;
	or.b32  	%r2995, %r2994, %r2992;
	shf.l.wrap.b32 	%r2996, %r2982, %r2982, 26;
	shf.l.wrap.b32 	%r2997, %r2982, %r2982, 21;
	xor.b32  	%r2998, %r2996, %r2997;
	shf.l.wrap.b32 	%r2999, %r2982, %r2982, 7;
	xor.b32  	%r3000, %r2998, %r2999;
	add.s32 	%r3001, %r3000, %r2995;
	add.s32 	%r3002, %r3001, %r2908;
	add.s32 	%r3003, %r3002, -321645194;
	add.s32 	%r3004, %r2991, %r2986;
	add.s32 	%r3005, %r3004, %r3003;
	add.s32 	%r3006, %r3003, %r2907;
	or.b32  	%r3007, %r2957, %r2981;
	and.b32  	%r3008, %r3007, %r3005;
	and.b32  	%r3009, %r2957, %r2981;
	or.b32  	%r3010, %r3008, %r3009;
	shf.l.wrap.b32 	%r3011, %r3005, %r3005, 30;
	shf.l.wrap.b32 	%r3012, %r3005, %r3005, 19;
	xor.b32  	%r3013, %r3012, %r3011;
	shf.l.wrap.b32 	%r3014, %r3005, %r3005, 10;
	xor.b32  	%r3015, %r3013, %r3014;
	and.b32  	%r3016, %r2982, %r3006;
	not.b32 	%r3017, %r3006;
	and.b32  	%r3018, %r2958, %r3017;
	or.b32  	%r3019, %r3018, %r3016;
	shf.l.wrap.b32 	%r3020, %r3006, %r3006, 26;
	shf.l.wrap.b32 	%r3021, %r3006, %r3006, 21;
	xor.b32  	%r3022, %r3020, %r3021;
	shf.l.wrap.b32 	%r3023, %r3006, %r3006, 7;
	xor.b32  	%r3024, %r3022, %r3023;
	add.s32 	%r3025, %r3024, %r3019;
	add.s32 	%r3026, %r3025, %r2933;
	add.s32 	%r3027, %r3026, 59085404;
	add.s32 	%r3028, %r3015, %r3010;
	add.s32 	%r3029, %r3028, %r3027;
	add.s32 	%r3030, %r3027, %r2932;
	or.b32  	%r3031, %r2981, %r3005;
	and.b32  	%r3032, %r3031, %r3029;
	and.b32  	%r3033, %r2981, %r3005;
	or.b32  	%r3034, %r3032, %r3033;
	shf.l.wrap.b32 	%r3035, %r3029, %r3029, 30;
	shf.l.wrap.b32 	%r3036, %r3029, %r3029, 19;
	xor.b32  	%r3037, %r3036, %r3035;
	shf.l.wrap.b32 	%r3038, %r3029, %r3029, 10;
	xor.b32  	%r3039, %r3037, %r3038;
	and.b32  	%r3040, %r3006, %r3030;
	not.b32 	%r3041, %r3030;
	and.b32  	%r3042, %r2982, %r3041;
	or.b32  	%r3043, %r3042, %r3040;
	shf.l.wrap.b32 	%r3044, %r3030, %r3030, 26;
	shf.l.wrap.b32 	%r3045, %r3030, %r3030, 21;
	xor.b32  	%r3046, %r3044, %r3045;
	shf.l.wrap.b32 	%r3047, %r3030, %r3030, 7;
	xor.b32  	%r3048, %r3046, %r3047;
	add.s32 	%r3049, %r3048, %r3043;
	add.s32 	%r3050, %r3049, %r2958;
	add.s32 	%r3051, %r3050, 618944778;
	add.s32 	%r3052, %r3039, %r3034;
	add.s32 	%r3053, %r3052, %r3051;
	add.s32 	%r3054, %r3051, %r2957;
	or.b32  	%r3055, %r3005, %r3029;
	and.b32  	%r3056, %r3055, %r3053;
	and.b32  	%r3057, %r3005, %r3029;
	or.b32  	%r3058, %r3056, %r3057;
	shf.l.wrap.b32 	%r3059, %r3053, %r3053, 30;
	shf.l.wrap.b32 	%r3060, %r3053, %r3053, 19;
	xor.b32  	%r3061, %r3060, %r3059;
	shf.l.wrap.b32 	%r3062, %r3053, %r3053, 10;
	xor.b32  	%r3063, %r3061, %r3062;
	and.b32  	%r3064, %r3030, %r3054;
	not.b32 	%r3065, %r3054;
	and.b32  	%r3066, %r3006, %r3065;
	or.b32  	%r3067, %r3066, %r3064;
	shf.l.wrap.b32 	%r3068, %r3054, %r3054, 26;
	shf.l.wrap.b32 	%r3069, %r3054, %r3054, 21;
	xor.b32  	%r3070, %r3068, %r3069;
	shf.l.wrap.b32 	%r3071, %r3054, %r3054, 7;
	xor.b32  	%r3072, %r3070, %r3071;
	add.s32 	%r3073, %r3072, %r3067;
	add.s32 	%r3074, %r3073, %r2982;
	add.s32 	%r3075, %r3074, 1166004546;
	add.s32 	%r3076, %r3063, %r3058;
	add.s32 	%r3077, %r3076, %r3075;
	add.s32 	%r3078, %r3075, %r2981;
	or.b32  	%r3079, %r3029, %r3053;
	and.b32  	%r3080, %r3079, %r3077;
	and.b32  	%r3081, %r3029, %r3053;
	or.b32  	%r3082, %r3080, %r3081;
	shf.l.wrap.b32 	%r3083, %r3077, %r3077, 30;
	shf.l.wrap.b32 	%r3084, %r3077, %r3077, 19;
	xor.b32  	%r3085, %r3084, %r3083;
	shf.l.wrap.b32 	%r3086, %r3077, %r3077, 10;
	xor.b32  	%r3087, %r3085, %r3086;
	and.b32  	%r3088, %r3054, %r3078;
	not.b32 	%r3089, %r3078;
	and.b32  	%r3090, %r3030, %r3089;
	or.b32  	%r3091, %r3090, %r3088;
	shf.l.wrap.b32 	%r3092, %r3078, %r3078, 26;
	shf.l.wrap.b32 	%r3093, %r3078, %r3078, 21;
	xor.b32  	%r3094, %r3092, %r3093;
	shf.l.wrap.b32 	%r3095, %r3078, %r3078, 7;
	xor.b32  	%r3096, %r3094, %r3095;
	add.s32 	%r3097, %r3096, %r3091;
	add.s32 	%r3098, %r3097, %r3006;
	add.s32 	%r3099, %r3098, 1345637526;
	add.s32 	%r3100, %r3087, %r3082;
	add.s32 	%r3101, %r3100, %r3099;
	add.s32 	%r3102, %r3099, %r3005;
	or.b32  	%r3103, %r3053, %r3077;
	and.b32  	%r3104, %r3103, %r3101;
	and.b32  	%r3105, %r3053, %r3077;
	or.b32  	%r3106, %r3104, %r3105;
	shf.l.wrap.b32 	%r3107, %r3101, %r3101, 30;
	shf.l.wrap.b32 	%r3108, %r3101, %r3101, 19;
	xor.b32  	%r3109, %r3108, %r3107;
	shf.l.wrap.b32 	%r3110, %r3101, %r3101, 10;
	xor.b32  	%r3111, %r3109, %r3110;
	and.b32  	%r3112, %r3078, %r3102;
	not.b32 	%r3113, %r3102;
	and.b32  	%r3114, %r3054, %r3113;
	or.b32  	%r3115, %r3114, %r3112;
	shf.l.wrap.b32 	%r3116, %r3102, %r3102, 26;
	shf.l.wrap.b32 	%r3117, %r3102, %r3102, 21;
	xor.b32  	%r3118, %r3116, %r3117;
	shf.l.wrap.b32 	%r3119, %r3102, %r3102, 7;
	xor.b32  	%r3120, %r3118, %r3119;
	add.s32 	%r3121, %r3120, %r3115;
	add.s32 	%r3122, %r3121, %r3030;
	add.s32 	%r3123, %r3122, -2070472992;
	add.s32 	%r3124, %r3111, %r3106;
	add.s32 	%r3125, %r3124, %r3123;
	add.s32 	%r3126, %r3123, %r3029;
	or.b32  	%r3127, %r3077, %r3101;
	and.b32  	%r3128, %r3127, %r3125;
	and.b32  	%r3129, %r3077, %r3101;
	or.b32  	%r3130, %r3128, %r3129;
	shf.l.wrap.b32 	%r3131, %r3125, %r3125, 30;
	shf.l.wrap.b32 	%r3132, %r3125, %r3125, 19;
	xor.b32  	%r3133, %r3132, %r3131;
	shf.l.wrap.b32 	%r3134, %r3125, %r3125, 10;
	xor.b32  	%r3135, %r3133, %r3134;
	and.b32  	%r3136, %r3102, %r3126;
	not.b32 	%r3137, %r3126;
	and.b32  	%r3138, %r3078, %r3137;
	or.b32  	%r3139, %r3138, %r3136;
	shf.l.wrap.b32 	%r3140, %r3126, %r3126, 26;
	shf.l.wrap.b32 	%r3141, %r3126, %r3126, 21;
	xor.b32  	%r3142, %r3140, %r3141;
	shf.l.wrap.b32 	%r3143, %r3126, %r3126, 7;
	xor.b32  	%r3144, %r3142, %r3143;
	add.s32 	%r3145, %r3144, %r3139;
	add.s32 	%r3146, %r3145, %r3054;
	add.s32 	%r3147, %r3146, -1898405050;
	add.s32 	%r3148, %r3135, %r3130;
	add.s32 	%r3149, %r3148, %r3147;
	add.s32 	%r3150, %r3147, %r3053;
	or.b32  	%r3151, %r3101, %r3125;
	and.b32  	%r3152, %r3151, %r3149;
	and.b32  	%r3153, %r3101, %r3125;
	or.b32  	%r3154, %r3152, %r3153;
	shf.l.wrap.b32 	%r3155, %r3149, %r3149, 30;
	shf.l.wrap.b32 	%r3156, %r3149, %r3149, 19;
	xor.b32  	%r3157, %r3156, %r3155;
	shf.l.wrap.b32 	%r3158, %r3149, %r3149, 10;
	xor.b32  	%r3159, %r3157, %r3158;
	and.b32  	%r3160, %r3126, %r3150;
	not.b32 	%r3161, %r3150;
	and.b32  	%r3162, %r3102, %r3161;
	or.b32  	%r3163, %r3162, %r3160;
	shf.l.wrap.b32 	%r3164, %r3150, %r3150, 26;
	shf.l.wrap.b32 	%r3165, %r3150, %r3150, 21;
	xor.b32  	%r3166, %r3164, %r3165;
	shf.l.wrap.b32 	%r3167, %r3150, %r3150, 7;
	xor.b32  	%r3168, %r3166, %r3167;
	add.s32 	%r3169, %r3168, %r3163;
	add.s32 	%r3170, %r3169, %r3078;
	add.s32 	%r3171, %r3170, -1557802958;
	add.s32 	%r3172, %r3159, %r3154;
	add.s32 	%r3173, %r3172, %r3171;
	add.s32 	%r3174, %r3171, %r3077;
	or.b32  	%r3175, %r3125, %r3149;
	and.b32  	%r3176, %r3175, %r3173;
	and.b32  	%r3177, %r3125, %r3149;
	or.b32  	%r3178, %r3176, %r3177;
	shf.l.wrap.b32 	%r3179, %r3173, %r3173, 30;
	shf.l.wrap.b32 	%r3180, %r3173, %r3173, 19;
	xor.b32  	%r3181, %r3180, %r3179;
	shf.l.wrap.b32 	%r3182, %r3173, %r3173, 10;
	xor.b32  	%r3183, %r3181, %r3182;
	and.b32  	%r3184, %r3150, %r3174;
	not.b32 	%r3185, %r3174;
	and.b32  	%r3186, %r3126, %r3185;
	or.b32  	%r3187, %r3186, %r3184;
	shf.l.wrap.b32 	%r3188, %r3174, %r3174, 26;
	shf.l.wrap.b32 	%r3189, %r3174, %r3174, 21;
	xor.b32  	%r3190, %r3188, %r3189;
	shf.l.wrap.b32 	%r3191, %r3174, %r3174, 7;
	xor.b32  	%r3192, %r3190, %r3191;
	add.s32 	%r3193, %r3192, %r3187;
	add.s32 	%r3194, %r3193, %r3102;
	add.s32 	%r3195, %r3194, -1389228984;
	add.s32 	%r3196, %r3183, %r3178;
	add.s32 	%r3197, %r3196, %r3195;
	add.s32 	%r3198, %r3195, %r3101;
	or.b32  	%r3199, %r3149, %r3173;
	and.b32  	%r3200, %r3199, %r3197;
	and.b32  	%r3201, %r3149, %r3173;
	or.b32  	%r3202, %r3200, %r3201;
	shf.l.wrap.b32 	%r3203, %r3197, %r3197, 30;
	shf.l.wrap.b32 	%r3204, %r3197, %r3197, 19;
	xor.b32  	%r3205, %r3204, %r3203;
	shf.l.wrap.b32 	%r3206, %r3197, %r3197, 10;
	xor.b32  	%r3207, %r3205, %r3206;
	and.b32  	%r3208, %r3174, %r3198;
	not.b32 	%r3209, %r3198;
	and.b32  	%r3210, %r3150, %r3209;
	or.b32  	%r3211, %r3210, %r3208;
	shf.l.wrap.b32 	%r3212, %r3198, %r3198, 26;
	shf.l.wrap.b32 	%r3213, %r3198, %r3198, 21;
	xor.b32  	%r3214, %r3212, %r3213;
	shf.l.wrap.b32 	%r3215, %r3198, %r3198, 7;
	xor.b32  	%r3216, %r3214, %r3215;
	add.s32 	%r3217, %r3216, %r3211;
	add.s32 	%r3218, %r3217, %r3126;
	add.s32 	%r3219, %r3218, -400790774;
	add.s32 	%r3220, %r3207, %r3202;
	add.s32 	%r3221, %r3220, %r3219;
	add.s32 	%r3222, %r3219, %r3125;
	or.b32  	%r3223, %r3173, %r3197;
	and.b32  	%r3224, %r3223, %r3221;
	and.b32  	%r3225, %r3173, %r3197;
	or.b32  	%r3226, %r3224, %r3225;
	shf.l.wrap.b32 	%r3227, %r3221, %r3221, 30;
	shf.l.wrap.b32 	%r3228, %r3221, %r3221, 19;
	xor.b32  	%r3229, %r3228, %r3227;
	shf.l.wrap.b32 	%r3230, %r3221, %r3221, 10;
	xor.b32  	%r3231, %r3229, %r3230;
	and.b32  	%r3232, %r3198, %r3222;
	not.b32 	%r3233, %r3222;
	and.b32  	%r3234, %r3174, %r3233;
	or.b32  	%r3235, %r3234, %r3232;
	shf.l.wrap.b32 	%r3236, %r3222, %r3222, 26;
	shf.l.wrap.b32 	%r3237, %r3222, %r3222, 21;
	xor.b32  	%r3238, %r3236, %r3237;
	shf.l.wrap.b32 	%r3239, %r3222, %r3222, 7;
	xor.b32  	%r3240, %r3238, %r3239;
	add.s32 	%r3241, %r3240, %r3235;
	add.s32 	%r3242, %r3241, %r3150;
	add.s32 	%r3243, %r3242, 550846688;
	add.s32 	%r3244, %r3231, %r3226;
	add.s32 	%r3245, %r3244, %r3243;
	add.s32 	%r3246, %r3243, %r3149;
	or.b32  	%r3247, %r3197, %r3221;
	and.b32  	%r3248, %r3247, %r3245;
	and.b32  	%r3249, %r3197, %r3221;
	or.b32  	%r3250, %r3248, %r3249;
	shf.l.wrap.b32 	%r3251, %r3245, %r3245, 30;
	shf.l.wrap.b32 	%r3252, %r3245, %r3245, 19;
	xor.b32  	%r3253, %r3252, %r3251;
	shf.l.wrap.b32 	%r3254, %r3245, %r3245, 10;
	xor.b32  	%r3255, %r3253, %r3254;
	and.b32  	%r3256, %r3222, %r3246;
	not.b32 	%r3257, %r3246;
	and.b32  	%r3258, %r3198, %r3257;
	or.b32  	%r3259, %r3258, %r3256;
	shf.l.wrap.b32 	%r3260, %r3246, %r3246, 26;
	shf.l.wrap.b32 	%r3261, %r3246, %r3246, 21;
	xor.b32  	%r3262, %r3260, %r3261;
	shf.l.wrap.b32 	%r3263, %r3246, %r3246, 7;
	xor.b32  	%r3264, %r3262, %r3263;
	add.s32 	%r3265, %r3264, %r3259;
	add.s32 	%r3266, %r3265, %r3174;
	add.s32 	%r3267, %r3266, 860455468;
	add.s32 	%r3268, %r3255, %r3250;
	add.s32 	%r3269, %r3268, %r3267;
	add.s32 	%r3270, %r3267, %r3173;
	or.b32  	%r3271, %r3221, %r3245;
	and.b32  	%r3272, %r3271, %r3269;
	and.b32  	%r3273, %r3221, %r3245;
	or.b32  	%r3274, %r3272, %r3273;
	shf.l.wrap.b32 	%r3275, %r3269, %r3269, 30;
	shf.l.wrap.b32 	%r3276, %r3269, %r3269, 19;
	xor.b32  	%r3277, %r3276, %r3275;
	shf.l.wrap.b32 	%r3278, %r3269, %r3269, 10;
	xor.b32  	%r3279, %r3277, %r3278;
	and.b32  	%r3280, %r3246, %r3270;
	not.b32 	%r3281, %r3270;
	and.b32  	%r3282, %r3222, %r3281;
	or.b32  	%r3283, %r3282, %r3280;
	shf.l.wrap.b32 	%r3284, %r3270, %r3270, 26;
	shf.l.wrap.b32 	%r3285, %r3270, %r3270, 21;
	xor.b32  	%r3286, %r3284, %r3285;
	shf.l.wrap.b32 	%r3287, %r3270, %r3270, 7;
	xor.b32  	%r3288, %r3286, %r3287;
	add.s32 	%r3289, %r3288, %r3283;
	add.s32 	%r3290, %r3289, %r3198;
	add.s32 	%r3291, %r3290, 1013897232;
	add.s32 	%r3292, %r3279, %r3274;
	add.s32 	%r3293, %r3292, %r3291;
	add.s32 	%r3294, %r3291, %r3197;
	or.b32  	%r3295, %r3245, %r3269;
	and.b32  	%r3296, %r3295, %r3293;
	and.b32  	%r3297, %r3245, %r3269;
	or.b32  	%r3298, %r3296, %r3297;
	shf.l.wrap.b32 	%r3299, %r3293, %r3293, 30;
	shf.l.wrap.b32 	%r3300, %r3293, %r3293, 19;
	xor.b32  	%r3301, %r3300, %r3299;
	shf.l.wrap.b32 	%r3302, %r3293, %r3293, 10;
	xor.b32  	%r3303, %r3301, %r3302;
	and.b32  	%r3304, %r3270, %r3294;
	not.b32 	%r3305, %r3294;
	and.b32  	%r3306, %r3246, %r3305;
	or.b32  	%r3307, %r3306, %r3304;
	shf.l.wrap.b32 	%r3308, %r3294, %r3294, 26;
	shf.l.wrap.b32 	%r3309, %r3294, %r3294, 21;
	xor.b32  	%r3310, %r3308, %r3309;
	shf.l.wrap.b32 	%r3311, %r3294, %r3294, 7;
	xor.b32  	%r3312, %r3310, %r3311;
	add.s32 	%r3313, %r3312, %r3307;
	add.s32 	%r3314, %r3313, %r3222;
	add.s32 	%r3315, %r3314, 1318121112;
	add.s32 	%r3316, %r3303, %r3298;
	add.s32 	%r3317, %r3316, %r3315;
	add.s32 	%r3318, %r3315, %r3221;
	or.b32  	%r3319, %r3269, %r3293;
	and.b32  	%r3320, %r3319, %r3317;
	and.b32  	%r3321, %r3269, %r3293;
	or.b32  	%r3322, %r3320, %r3321;
	shf.l.wrap.b32 	%r3323, %r3317, %r3317, 30;
	shf.l.wrap.b32 	%r3324, %r3317, %r3317, 19;
	xor.b32  	%r3325, %r3324, %r3323;
	shf.l.wrap.b32 	%r3326, %r3317, %r3317, 10;
	xor.b32  	%r3327, %r3325, %r3326;
	and.b32  	%r3328, %r3294, %r3318;
	not.b32 	%r3329, %r3318;
	and.b32  	%r3330, %r3270, %r3329;
	or.b32  	%r3331, %r3330, %r3328;
	shf.l.wrap.b32 	%r3332, %r3318, %r3318, 26;
	shf.l.wrap.b32 	%r3333, %r3318, %r3318, 21;
	xor.b32  	%r3334, %r3332, %r3333;
	shf.l.wrap.b32 	%r3335, %r3318, %r3318, 7;
	xor.b32  	%r3336, %r3334, %r3335;
	add.s32 	%r3337, %r3336, %r3331;
	add.s32 	%r3338, %r3337, %r3246;
	add.s32 	%r3339, %r3338, 1767995754;
	add.s32 	%r3340, %r3327, %r3322;
	add.s32 	%r3341, %r3340, %r3339;
	add.s32 	%r3342, %r3339, %r3245;
	or.b32  	%r3343, %r3293, %r3317;
	and.b32  	%r3344, %r3343, %r3341;
	and.b32  	%r3345, %r3293, %r3317;
	or.b32  	%r3346, %r3344, %r3345;
	shf.l.wrap.b32 	%r3347, %r3341, %r3341, 30;
	shf.l.wrap.b32 	%r3348, %r3341, %r3341, 19;
	xor.b32  	%r3349, %r3348, %r3347;
	shf.l.wrap.b32 	%r3350, %r3341, %r3341, 10;
	xor.b32  	%r3351, %r3349, %r3350;
	and.b32  	%r3352, %r3318, %r3342;
	not.b32 	%r3353, %r3342;
	and.b32  	%r3354, %r3294, %r3353;
	or.b32  	%r3355, %r3354, %r3352;
	shf.l.wrap.b32 	%r3356, %r3342, %r3342, 26;
	shf.l.wrap.b32 	%r3357, %r3342, %r3342, 21;
	xor.b32  	%r3358, %r3356, %r3357;
	shf.l.wrap.b32 	%r3359, %r3342, %r3342, 7;
	xor.b32  	%r3360, %r3358, %r3359;
	add.s32 	%r3361, %r3360, %r3355;
	add.s32 	%r3362, %r3361, %r3270;
	add.s32 	%r3363, %r3362, 1916279142;
	add.s32 	%r3364, %r3351, %r3346;
	add.s32 	%r3365, %r3364, %r3363;
	add.s32 	%r3366, %r3363, %r3269;
	or.b32  	%r3367, %r3317, %r3341;
	and.b32  	%r3368, %r3367, %r3365;
	and.b32  	%r3369, %r3317, %r3341;
	or.b32  	%r3370, %r3368, %r3369;
	shf.l.wrap.b32 	%r3371, %r3365, %r3365, 30;
	shf.l.wrap.b32 	%r3372, %r3365, %r3365, 19;
	xor.b32  	%r3373, %r3372, %r3371;
	shf.l.wrap.b32 	%r3374, %r3365, %r3365, 10;
	xor.b32  	%r3375, %r3373, %r3374;
	and.b32  	%r3376, %r3342, %r3366;
	not.b32 	%r3377, %r3366;
	and.b32  	%r3378, %r3318, %r3377;
	or.b32  	%r3379, %r3378, %r3376;
	shf.l.wrap.b32 	%r3380, %r3366, %r3366, 26;
	shf.l.wrap.b32 	%r3381, %r3366, %r3366, 21;
	xor.b32  	%r3382, %r3380, %r3381;
	shf.l.wrap.b32 	%r3383, %r3366, %r3366, 7;
	xor.b32  	%r3384, %r3382, %r3383;
	add.s32 	%r3385, %r3384, %r3379;
	add.s32 	%r3386, %r3385, %r3294;
	add.s32 	%r3387, %r3386, -1649322860;
	add.s32 	%r3388, %r3375, %r3370;
	add.s32 	%r3389, %r3388, %r3387;
	add.s32 	%r3390, %r3387, %r3293;
	or.b32  	%r3391, %r3341, %r3365;
	and.b32  	%r3392, %r3391, %r3389;
	and.b32  	%r3393, %r3341, %r3365;
	or.b32  	%r3394, %r3392, %r3393;
	shf.l.wrap.b32 	%r3395, %r3389, %r3389, 30;
	shf.l.wrap.b32 	%r3396, %r3389, %r3389, 19;
	xor.b32  	%r3397, %r3396, %r3395;
	shf.l.wrap.b32 	%r3398, %r3389, %r3389, 10;
	xor.b32  	%r3399, %r3397, %r3398;
	and.b32  	%r3400, %r3366, %r3390;
	not.b32 	%r3401, %r3390;
	and.b32  	%r3402, %r3342, %r3401;
	or.b32  	%r3403, %r3402, %r3400;
	shf.l.wrap.b32 	%r3404, %r3390, %r3390, 26;
	shf.l.wrap.b32 	%r3405, %r3390, %r3390, 21;
	xor.b32  	%r3406, %r3404, %r3405;
	shf.l.wrap.b32 	%r3407, %r3390, %r3390, 7;
	xor.b32  	%r3408, %r3406, %r3407;
	add.s32 	%r3409, %r3408, %r3403;
	add.s32 	%r3410, %r3409, %r3318;
	add.s32 	%r3411, %r3410, -1220963170;
	add.s32 	%r3412, %r3399, %r3394;
	add.s32 	%r3413, %r3412, %r3411;
	add.s32 	%r3414, %r3411, %r3317;
	or.b32  	%r3415, %r3365, %r3389;
	and.b32  	%r3416, %r3415, %r3413;
	and.b32  	%r3417, %r3365, %r3389;
	or.b32  	%r3418, %r3416, %r3417;
	shf.l.wrap.b32 	%r3419, %r3413, %r3413, 30;
	shf.l.wrap.b32 	%r3420, %r3413, %r3413, 19;
	xor.b32  	%r3421, %r3420, %r3419;
	shf.l.wrap.b32 	%r3422, %r3413, %r3413, 10;
	xor.b32  	%r3423, %r3421, %r3422;
	and.b32  	%r3424, %r3390, %r3414;
	not.b32 	%r3425, %r3414;
	and.b32  	%r3426, %r3366, %r3425;
	or.b32  	%r3427, %r3426, %r3424;
	shf.l.wrap.b32 	%r3428, %r3414, %r3414, 26;
	shf.l.wrap.b32 	%r3429, %r3414, %r3414, 21;
	xor.b32  	%r3430, %r3428, %r3429;
	shf.l.wrap.b32 	%r3431, %r3414, %r3414, 7;
	xor.b32  	%r3432, %r3430, %r3431;
	add.s32 	%r3433, %r3432, %r3427;
	add.s32 	%r3434, %r3433, %r3342;
	add.s32 	%r3435, %r3434, -799219738;
	add.s32 	%r3436, %r3423, %r3418;
	add.s32 	%r3437, %r3436, %r3435;
	add.s32 	%r3438, %r3435, %r3341;
	or.b32  	%r3439, %r3389, %r3413;
	and.b32  	%r3440, %r3439, %r3437;
	and.b32  	%r3441, %r3389, %r3413;
	or.b32  	%r3442, %r3440, %r3441;
	shf.l.wrap.b32 	%r3443, %r3437, %r3437, 30;
	shf.l.wrap.b32 	%r3444, %r3437, %r3437, 19;
	xor.b32  	%r3445, %r3444, %r3443;
	shf.l.wrap.b32 	%r3446, %r3437, %r3437, 10;
	xor.b32  	%r3447, %r3445, %r3446;
	and.b32  	%r3448, %r3414, %r3438;
	not.b32 	%r3449, %r3438;
	and.b32  	%r3450, %r3390, %r3449;
	or.b32  	%r3451, %r3450, %r3448;
	shf.l.wrap.b32 	%r3452, %r3438, %r3438, 26;
	shf.l.wrap.b32 	%r3453, %r3438, %r3438, 21;
	xor.b32  	%r3454, %r3452, %r3453;
	shf.l.wrap.b32 	%r3455, %r3438, %r3438, 7;
	xor.b32  	%r3456, %r3454, %r3455;
	add.s32 	%r3457, %r3456, %r3451;
	add.s32 	%r3458, %r3457, %r3366;
	add.s32 	%r3459, %r3458, -383842852;
	add.s32 	%r3460, %r3447, %r3442;
	add.s32 	%r3461, %r3460, %r3459;
	add.s32 	%r3462, %r3459, %r3365;
	or.b32  	%r3463, %r3413, %r3437;
	and.b32  	%r3464, %r3463, %r3461;
	and.b32  	%r3465, %r3413, %r3437;
	or.b32  	%r3466, %r3464, %r3465;
	shf.l.wrap.b32 	%r3467, %r3461, %r3461, 30;
	shf.l.wrap.b32 	%r3468, %r3461, %r3461, 19;
	xor.b32  	%r3469, %r3468, %r3467;
	shf.l.wrap.b32 	%r3470, %r3461, %r3461, 10;
	xor.b32  	%r3471, %r3469, %r3470;
	and.b32  	%r3472, %r3438, %r3462;
	not.b32 	%r3473, %r3462;
	and.b32  	%r3474, %r3414, %r3473;
	or.b32  	%r3475, %r3474, %r3472;
	shf.l.wrap.b32 	%r3476, %r3462, %r3462, 26;
	shf.l.wrap.b32 	%r3477, %r3462, %r3462, 21;
	xor.b32  	%r3478, %r3476, %r3477;
	shf.l.wrap.b32 	%r3479, %r3462, %r3462, 7;
	xor.b32  	%r3480, %r3478, %r3479;
	add.s32 	%r3481, %r3480, %r3475;
	add.s32 	%r3482, %r3481, %r3390;
	add.s32 	%r3483, %r3482, -246757666;
	add.s32 	%r3484, %r3471, %r3466;
	add.s32 	%r3485, %r3484, %r3483;
	add.s32 	%r3486, %r3483, %r3389;
	or.b32  	%r3487, %r3437, %r3461;
	and.b32  	%r3488, %r3487, %r3485;
	and.b32  	%r3489, %r3437, %r3461;
	or.b32  	%r3490, %r3488, %r3489;
	shf.l.wrap.b32 	%r3491, %r3485, %r3485, 30;
	shf.l.wrap.b32 	%r3492, %r3485, %r3485, 19;
	xor.b32  	%r3493, %r3492, %r3491;
	shf.l.wrap.b32 	%r3494, %r3485, %r3485, 10;
	xor.b32  	%r3495, %r3493, %r3494;
	and.b32  	%r3496, %r3462, %r3486;
	not.b32 	%r3497, %r3486;
	and.b32  	%r3498, %r3438, %r3497;
	or.b32  	%r3499, %r3498, %r3496;
	shf.l.wrap.b32 	%r3500, %r3486, %r3486, 26;
	shf.l.wrap.b32 	%r3501, %r3486, %r3486, 21;
	xor.b32  	%r3502, %r3500, %r3501;
	shf.l.wrap.b32 	%r3503, %r3486, %r3486, 7;
	xor.b32  	%r3504, %r3502, %r3503;
	add.s32 	%r3505, %r3504, %r3499;
	add.s32 	%r3506, %r3505, %r3414;
	add.s32 	%r3507, %r3506, 160493608;
	add.s32 	%r3508, %r3495, %r3490;
	add.s32 	%r3509, %r3508, %r3507;
	add.s32 	%r3510, %r3507, %r3413;
	or.b32  	%r3511, %r3461, %r3485;
	and.b32  	%r3512, %r3511, %r3509;
	and.b32  	%r3513, %r3461, %r3485;
	or.b32  	%r3514, %r3512, %r3513;
	shf.l.wrap.b32 	%r3515, %r3509, %r3509, 30;
	shf.l.wrap.b32 	%r3516, %r3509, %r3509, 19;
	xor.b32  	%r3517, %r3516, %r3515;
	shf.l.wrap.b32 	%r3518, %r3509, %r3509, 10;
	xor.b32  	%r3519, %r3517, %r3518;
	and.b32  	%r3520, %r3486, %r3510;
	not.b32 	%r3521, %r3510;
	and.b32  	%r3522, %r3462, %r3521;
	or.b32  	%r3523, %r3522, %r3520;
	shf.l.wrap.b32 	%r3524, %r3510, %r3510, 26;
	shf.l.wrap.b32 	%r3525, %r3510, %r3510, 21;
	xor.b32  	%r3526, %r3524, %r3525;
	shf.l.wrap.b32 	%r3527, %r3510, %r3510, 7;
	xor.b32  	%r3528, %r3526, %r3527;
	add.s32 	%r3529, %r3528, %r3523;
	add.s32 	%r3530, %r3529, %r3438;
	add.s32 	%r3531, %r3530, 428737552;
	add.s32 	%r3532, %r3519, %r3514;
	add.s32 	%r3533, %r3532, %r3531;
	add.s32 	%r3534, %r3531, %r3437;
	or.b32  	%r3535, %r3485, %r3509;
	and.b32  	%r3536, %r3535, %r3533;
	and.b32  	%r3537, %r3485, %r3509;
	or.b32  	%r3538, %r3536, %r3537;
	shf.l.wrap.b32 	%r3539, %r3533, %r3533, 30;
	shf.l.wrap.b32 	%r3540, %r3533, %r3533, 19;
	xor.b32  	%r3541, %r3540, %r3539;
	shf.l.wrap.b32 	%r3542, %r3533, %r3533, 10;
	xor.b32  	%r3543, %r3541, %r3542;
	and.b32  	%r3544, %r3510, %r3534;
	not.b32 	%r3545, %r3534;
	and.b32  	%r3546, %r3486, %r3545;
	or.b32  	%r3547, %r3546, %r3544;
	shf.l.wrap.b32 	%r3548, %r3534, %r3534, 26;
	shf.l.wrap.b32 	%r3549, %r3534, %r3534, 21;
	xor.b32  	%r3550, %r3548, %r3549;
	shf.l.wrap.b32 	%r3551, %r3534, %r3534, 7;
	xor.b32  	%r3552, %r3550, %r3551;
	add.s32 	%r3553, %r3552, %r3547;
	add.s32 	%r3554, %r3553, %r3462;
	add.s32 	%r3555, %r3554, 561905652;
	add.s32 	%r3556, %r3543, %r3538;
	add.s32 	%r3557, %r3556, %r3555;
	add.s32 	%r3558, %r3555, %r3461;
	or.b32  	%r3559, %r3509, %r3533;
	and.b32  	%r3560, %r3559, %r3557;
	and.b32  	%r3561, %r3509, %r3533;
	or.b32  	%r3562, %r3560, %r3561;
	shf.l.wrap.b32 	%r3563, %r3557, %r3557, 30;
	shf.l.wrap.b32 	%r3564, %r3557, %r3557, 19;
	xor.b32  	%r3565, %r3564, %r3563;
	shf.l.wrap.b32 	%r3566, %r3557, %r3557, 10;
	xor.b32  	%r3567, %r3565, %r3566;
	and.b32  	%r3568, %r3534, %r3558;
	not.b32 	%r3569, %r3558;
	and.b32  	%r3570, %r3510, %r3569;
	or.b32  	%r3571, %r3570, %r3568;
	shf.l.wrap.b32 	%r3572, %r3558, %r3558, 26;
	shf.l.wrap.b32 	%r3573, %r3558, %r3558, 21;
	xor.b32  	%r3574, %r3572, %r3573;
	shf.l.wrap.b32 	%r3575, %r3558, %r3558, 7;
	xor.b32  	%r3576, %r3574, %r3575;
	add.s32 	%r3577, %r3576, %r3571;
	add.s32 	%r3578, %r3577, %r3486;
	add.s32 	%r3579, %r3578, 1218501078;
	add.s32 	%r3580, %r3567, %r3562;
	add.s32 	%r3581, %r3580, %r3579;
	add.s32 	%r3582, %r3579, %r3485;
	or.b32  	%r3583, %r3533, %r3557;
	and.b32  	%r3584, %r3583, %r3581;
	and.b32  	%r3585, %r3533, %r3557;
	or.b32  	%r3586, %r3584, %r3585;
	shf.l.wrap.b32 	%r3587, %r3581, %r3581, 30;
	shf.l.wrap.b32 	%r3588, %r3581, %r3581, 19;
	xor.b32  	%r3589, %r3588, %r3587;
	shf.l.wrap.b32 	%r3590, %r3581, %r3581, 10;
	xor.b32  	%r3591, %r3589, %r3590;
	and.b32  	%r3592, %r3558, %r3582;
	not.b32 	%r3593, %r3582;
	and.b32  	%r3594, %r3534, %r3593;
	or.b32  	%r3595, %r3594, %r3592;
	shf.l.wrap.b32 	%r3596, %r3582, %r3582, 26;
	shf.l.wrap.b32 	%r3597, %r3582, %r3582, 21;
	xor.b32  	%r3598, %r3596, %r3597;
	shf.l.wrap.b32 	%r3599, %r3582, %r3582, 7;
	xor.b32  	%r3600, %r3598, %r3599;
	add.s32 	%r3601, %r3600, %r3595;
	add.s32 	%r3602, %r3601, %r3510;
	add.s32 	%r3603, %r3602, 2113095662;
	add.s32 	%r3604, %r3591, %r3586;
	add.s32 	%r3605, %r3604, %r3603;
	add.s32 	%r3606, %r3603, %r3509;
	or.b32  	%r3607, %r3557, %r3581;
	and.b32  	%r3608, %r3607, %r3605;
	and.b32  	%r3609, %r3557, %r3581;
	or.b32  	%r3610, %r3608, %r3609;
	shf.l.wrap.b32 	%r3611, %r3605, %r3605, 30;
	shf.l.wrap.b32 	%r3612, %r3605, %r3605, 19;
	xor.b32  	%r3613, %r3612, %r3611;
	shf.l.wrap.b32 	%r3614, %r3605, %r3605, 10;
	xor.b32  	%r3615, %r3613, %r3614;
	and.b32  	%r3616, %r3582, %r3606;
	not.b32 	%r3617, %r3606;
	and.b32  	%r3618, %r3558, %r3617;
	or.b32  	%r3619, %r3618, %r3616;
	shf.l.wrap.b32 	%r3620, %r3606, %r3606, 26;
	shf.l.wrap.b32 	%r3621, %r3606, %r3606, 21;
	xor.b32  	%r3622, %r3620, %r3621;
	shf.l.wrap.b32 	%r3623, %r3606, %r3606, 7;
	xor.b32  	%r3624, %r3622, %r3623;
	add.s32 	%r3625, %r3624, %r3619;
	add.s32 	%r3626, %r3625, %r3534;
	add.s32 	%r3627, %r3626, -1931283996;
	add.s32 	%r3628, %r3615, %r3610;
	add.s32 	%r3629, %r3628, %r3627;
	add.s32 	%r3630, %r3627, %r3533;
	add.s32 	%r3659, %r3659, %r3629;
	add.s32 	%r3660, %r3660, %r3605;
	add.s32 	%r3661, %r3661, %r3581;
	add.s32 	%r3662, %r3662, %r3557;
	add.s32 	%r3663, %r3663, %r3630;
	add.s32 	%r3664, %r3664, %r3606;
	add.s32 	%r3665, %r3665, %r3582;
	add.s32 	%r3666, %r3666, %r3558;
	@%p5 bra 	$L__BB0_44;
	neg.s32 	%r3670, %r32;
	and.b32  	%r3633, %r3660, -16711681;
	cvt.u64.u32 	%rd57, %r3633;
	{ .reg .b32 tmp; mov.b64 {%r3634, tmp}, %rd57; }
	prmt.b32 	%r3635, %r3634, 0, 291;
	{ .reg .b32 tmp; mov.b64 {tmp, %r3636}, %rd57; }
	prmt.b32 	%r3637, %r3636, 0, 291;
	mov.b64 	%rd58, {%r3637, %r3635};
	and.b32  	%r3638, %r3659, 16777215;
	prmt.b32 	%r3639, %r3638, 0, 291;
	cvt.u64.u32 	%rd59, %r3639;
	shr.u32 	%r22, %r3659, 24;
	shr.u64 	%rd60, %rd59, 8;
	cvt.u16.u64 	%rs1, %rd60;
	shr.u64 	%rd61, %rd59, 16;
	cvt.u16.u64 	%rs2, %rd61;
	shr.u64 	%rd62, %rd59, 24;
	cvt.u16.u64 	%rs3, %rd62;
	shr.u64 	%rd63, %rd58, 48;
	cvt.u16.u64 	%rs4, %rd63;
	shr.u64 	%rd64, %rd58, 56;
	cvt.u16.u64 	%rs5, %rd64;
	cvt.u32.u64 	%r3640, %rd60;
	and.b32  	%r23, %r3640, 255;
	cvt.u32.u64 	%r3641, %rd61;
	and.b32  	%r24, %r3641, 255;
	shr.u32 	%r3642, %r3666, 24;
	cvt.u16.u32 	%rs6, %r3642;
	shr.u32 	%r3643, %r3665, 24;
	cvt.u16.u32 	%rs7, %r3643;
	shr.u32 	%r3644, %r3664, 8;
	cvt.u16.u32 	%rs8, %r3644;
	shr.u32 	%r3645, %r3664, 24;
	cvt.u16.u32 	%rs9, %r3645;
	shr.u32 	%r3646, %r3663, 8;
	cvt.u16.u32 	%rs10, %r3646;
	{ .reg .b16 tmp; mov.b32 {tmp, %rs11}, %r3663; }
	shr.u32 	%r3647, %r3663, 24;
	cvt.u16.u32 	%rs12, %r3647;
	shr.u32 	%r3648, %r3662, 8;
	cvt.u16.u32 	%rs13, %r3648;
	{ .reg .b16 tmp; mov.b32 {tmp, %rs14}, %r3662; }
	shr.u32 	%r3649, %r3662, 24;
	cvt.u16.u32 	%rs15, %r3649;
	shr.u32 	%r3650, %r3661, 8;
	cvt.u16.u32 	%rs16, %r3650;
	{ .reg .b16 tmp; mov.b32 {tmp, %rs17}, %r3661; }
	cvt.u64.u32 	%rd65, %r3660;
	shl.b64 	%rd66, %rd65, 24;
	and.b64  	%rd67, %rd66, 280375465082880;
	prmt.b32 	%r3651, %r3659, 0, 291;
	cvt.u64.u32 	%rd68, %r3651;
	or.b64  	%rd69, %rd67, %rd68;
	or.b64  	%rd4, %rd69, %rd58;
	mov.b32 	%r3669, 0;
	mov.u32 	%r3668, _ZZ30find_passwords_optimized_multiPKhS0_iiyE11quick_check;
	and.b16  	%rs48, %rs1, 255;
	and.b16  	%rs51, %rs2, 255;
	and.b16  	%rs63, %rs4, 255;
	and.b16  	%rs71, %rs17, 255;
	and.b16  	%rs74, %rs16, 255;
	and.b16  	%rs83, %rs14, 255;
	and.b16  	%rs86, %rs13, 255;
	and.b16  	%rs95, %rs11, 255;
	and.b16  	%rs98, %rs10, 255;
	and.b16  	%rs111, %rs8, 255;
$L__BB0_9:
	ld.shared.u64 	%rd70, [%r3668];
	setp.ne.s64 	%p6, %rd4, %rd70;
	@%p6 bra 	$L__BB0_43;
	ld.param.u64 	%rd82, [_Z30find_passwords_optimized_multiPKhS0_iiy_param_1];
	cvt.u64.u32 	%rd71, %r3669;
	cvta.to.global.u64 	%rd72, %rd82;
	add.s64 	%rd5, %rd72, %rd71;
	ld.global.nc.u8 	%rs43, [%rd5];
	cvt.u16.u8 	%rs44, %rs43;
	cvt.u16.u32 	%rs45, %r22;
	setp.ne.s16 	%p7, %rs44, %rs45;
	@%p7 bra 	$L__BB0_43;
	ld.global.nc.u8 	%rs46, [%rd5+1];
	cvt.u16.u8 	%rs47, %rs46;
	setp.ne.s16 	%p8, %rs47, %rs48;
	@%p8 bra 	$L__BB0_43;
	ld.global.nc.u8 	%rs49, [%rd5+2];
	cvt.u16.u8 	%rs50, %rs49;
	setp.ne.s16 	%p9, %rs50, %rs51;
	@%p9 bra 	$L__BB0_43;
	ld.global.nc.u8 	%rs52, [%rd5+3];
	cvt.u16.u8 	%rs53, %rs52;
	setp.ne.s16 	%p10, %rs53, %rs3;
	@%p10 bra 	$L__BB0_43;
	ld.global.nc.u8 	%rs54, [%rd5+4];
	cvt.u16.u8 	%rs55, %rs54;
	shr.u32 	%r3652, %r3660, 24;
	cvt.u16.u32 	%rs56, %r3652;
	setp.ne.s16 	%p11, %rs55, %rs56;
	@%p11 bra 	$L__BB0_43;
	ld.global.nc.u8 	%rs57, [%rd5+5];
	cvt.u16.u8 	%rs58, %rs57;
	{ .reg .b16 tmp; mov.b32 {tmp, %rs59}, %r3660; }
	and.b16  	%rs60, %rs59, 255;
	setp.ne.s16 	%p12, %rs58, %rs60;
	@%p12 bra 	$L__BB0_43;
	ld.global.nc.u8 	%rs61, [%rd5+6];
	cvt.u16.u8 	%rs62, %rs61;
	setp.ne.s16 	%p13, %rs62, %rs63;
	@%p13 bra 	$L__BB0_43;
	ld.global.nc.u8 	%rs64, [%rd5+7];
	cvt.u16.u8 	%rs65, %rs64;
	setp.ne.s16 	%p14, %rs65, %rs5;
	@%p14 bra 	$L__BB0_43;
	ld.global.nc.u8 	%rs66, [%rd5+8];
	cvt.u16.u8 	%rs67, %rs66;
	shr.u32 	%r3653, %r3661, 24;
	cvt.u16.u32 	%rs68, %r3653;
	setp.ne.s16 	%p15, %rs67, %rs68;
	@%p15 bra 	$L__BB0_43;
	ld.global.nc.u8 	%rs69, [%rd5+9];
	cvt.u16.u8 	%rs70, %rs69;
	setp.ne.s16 	%p16, %rs70, %rs71;
	@%p16 bra 	$L__BB0_43;
	ld.global.nc.u8 	%rs72, [%rd5+10];
	cvt.u16.u8 	%rs73, %rs72;
	setp.ne.s16 	%p17, %rs73, %rs74;
	@%p17 bra 	$L__BB0_43;
	ld.global.nc.u8 	%rs75, [%rd5+11];
	cvt.u16.u8 	%rs76, %rs75;
	cvt.u16.u32 	%rs77, %r3661;
	and.b16  	%rs78, %rs77, 255;
	setp.ne.s16 	%p18, %rs76, %rs78;
	@%p18 bra 	$L__BB0_43;
	ld.global.nc.u8 	%rs79, [%rd5+12];
	cvt.u16.u8 	%rs80, %rs79;
	setp.ne.s16 	%p19, %rs80, %rs15;
	@%p19 bra 	$L__BB0_43;
	ld.global.nc.u8 	%rs81, [%rd5+13];
	cvt.u16.u8 	%rs82, %rs81;
	setp.ne.s16 	%p20, %rs82, %rs83;
	@%p20 bra 	$L__BB0_43;
	ld.global.nc.u8 	%rs84, [%rd5+14];
	cvt.u16.u8 	%rs85, %rs84;
	setp.ne.s16 	%p21, %rs85, %rs86;
	@%p21 bra 	$L__BB0_43;
	ld.global.nc.u8 	%rs87, [%rd5+15];
	cvt.u16.u8 	%rs88, %rs87;
	cvt.u16.u32 	%rs89, %r3662;
	and.b16  	%rs90, %rs89, 255;
	setp.ne.s16 	%p22, %rs88, %rs90;
	@%p22 bra 	$L__BB0_43;
	ld.global.nc.u8 	%rs91, [%rd5+16];
	cvt.u16.u8 	%rs92, %rs91;
	setp.ne.s16 	%p23, %rs92, %rs12;
	@%p23 bra 	$L__BB0_43;
	ld.global.nc.u8 	%rs93, [%rd5+17];
	cvt.u16.u8 	%rs94, %rs93;
	setp.ne.s16 	%p24, %rs94, %rs95;
	@%p24 bra 	$L__BB0_43;
	ld.global.nc.u8 	%rs96, [%rd5+18];
	cvt.u16.u8 	%rs97, %rs96;
	setp.ne.s16 	%p25, %rs97, %rs98;
	@%p25 bra 	$L__BB0_43;
	ld.global.nc.u8 	%rs99, [%rd5+19];
	cvt.u16.u8 	%rs100, %rs99;
	cvt.u16.u32 	%rs101, %r3663;
	and.b16  	%rs102, %rs101, 255;
	setp.ne.s16 	%p26, %rs100, %rs102;
	@%p26 bra 	$L__BB0_43;
	ld.global.nc.u8 	%rs103, [%rd5+20];
	cvt.u16.u8 	%rs104, %rs103;
	setp.ne.s16 	%p27, %rs104, %rs9;
	@%p27 bra 	$L__BB0_43;
	ld.global.nc.u8 	%rs105, [%rd5+21];
	cvt.u16.u8 	%rs106, %rs105;
	{ .reg .b16 tmp; mov.b32 {tmp, %rs107}, %r3664; }
	and.b16  	%rs108, %rs107, 255;
	setp.ne.s16 	%p28, %rs106, %rs108;
	@%p28 bra 	$L__BB0_43;
	ld.global.nc.u8 	%rs109, [%rd5+22];
	cvt.u16.u8 	%rs110, %rs109;
	setp.ne.s16 	%p29, %rs110, %rs111;
	@%p29 bra 	$L__BB0_43;
	ld.global.nc.u8 	%rs112, [%rd5+23];
	cvt.u16.u8 	%rs113, %rs112;
	cvt.u16.u32 	%rs114, %r3664;
	and.b16  	%rs115, %rs114, 255;
	setp.ne.s16 	%p30, %rs113, %rs115;
	@%p30 bra 	$L__BB0_43;
	ld.global.nc.u8 	%rs116, [%rd5+24];
	cvt.u16.u8 	%rs117, %rs116;
	setp.ne.s16 	%p31, %rs117, %rs7;
	@%p31 bra 	$L__BB0_43;
	ld.global.nc.u8 	%rs118, [%rd5+25];
	cvt.u16.u8 	%rs119, %rs118;
	{ .reg .b16 tmp; mov.b32 {tmp, %rs120}, %r3665; }
	and.b16  	%rs121, %rs120, 255;
	setp.ne.s16 	%p32, %rs119, %rs121;
	@%p32 bra 	$L__BB0_43;
	ld.global.nc.u8 	%rs122, [%rd5+26];
	cvt.u16.u8 	%rs123, %rs122;
	cvt.u16.u32 	%rs124, %r3665;
	shr.u16 	%rs125, %rs124, 8;
	setp.ne.s16 	%p33, %rs123, %rs125;
	@%p33 bra 	$L__BB0_43;
	ld.global.nc.u8 	%rs126, [%rd5+27];
	cvt.u16.u8 	%rs127, %rs126;
	cvt.u16.u32 	%rs128, %r3665;
	and.b16  	%rs129, %rs128, 255;
	setp.ne.s16 	%p34, %rs127, %rs129;
	@%p34 bra 	$L__BB0_43;
	ld.global.nc.u8 	%rs130, [%rd5+28];
	cvt.u16.u8 	%rs131, %rs130;
	setp.ne.s16 	%p35, %rs131, %rs6;
	@%p35 bra 	$L__BB0_43;
	ld.global.nc.u8 	%rs132, [%rd5+29];
	cvt.u16.u8 	%rs133, %rs132;
	{ .reg .b16 tmp; mov.b32 {tmp, %rs134}, %r3666; }
	and.b16  	%rs135, %rs134, 255;
	setp.ne.s16 	%p36, %rs133, %rs135;
	@%p36 bra 	$L__BB0_43;
	ld.global.nc.u8 	%rs136, [%rd5+30];
	cvt.u16.u8 	%rs137, %rs136;
	cvt.u16.u32 	%rs138, %r3666;
	shr.u16 	%rs139, %rs138, 8;
	setp.ne.s16 	%p37, %rs137, %rs139;
	@%p37 bra 	$L__BB0_43;
	ld.global.nc.u8 	%rs140, [%rd5+31];
	cvt.u16.u8 	%rs141, %rs140;
	cvt.u16.u32 	%rs142, %r3666;
	and.b16  	%rs143, %rs142, 255;
	setp.ne.s16 	%p38, %rs141, %rs143;
	@%p38 bra 	$L__BB0_43;
	ld.param.u64 	%rd81, [_Z30find_passwords_optimized_multiPKhS0_iiy_param_0];
	cvta.to.global.u64 	%rd73, %rd81;
	ld.global.nc.u8 	%rs144, [%rd73+2];
	cvt.u32.u8 	%r3654, %rs144;
	add.u64 	%rd74, %SP, 16;
	add.u64 	%rd75, %SPL, 16;
	add.u64 	%rd76, %SP, 4;
	st.local.u64 	[%rd75], %rd76;
	st.local.u64 	[%rd75+8], %rd3;
	st.local.v2.u32 	[%rd75+16], {%r22, %r23};
	st.local.v2.u32 	[%rd75+24], {%r24, %r11};
	st.local.v2.u32 	[%rd75+32], {%r12, %r3654};
	mov.u64 	%rd77, $str$11;
	cvta.global.u64 	%rd78, %rd77;
	{ // callseq 51, 0
	.param .b64 param0;
	st.param.b64 	[param0], %rd78;
	.param .b64 param1;
	st.param.b64 	[param1], %rd74;
	.param .b32 retval0;
	call.uni (retval0), 
	vprintf, 
	(
	param0, 
	param1
	);
	ld.param.b32 	%r3655, [retval0];
	} // callseq 51
$L__BB0_43:
	add.s32 	%r3670, %r3670, 1;
	setp.ne.s32 	%p39, %r3670, 0;
	add.s32 	%r3669, %r3669, 32;
	add.s32 	%r3668, %r3668, 8;
	@%p39 bra 	$L__BB0_9;
$L__BB0_44:
	ld.param.u32 	%r3658, [_Z30find_passwords_optimized_multiPKhS0_iiy_param_3];
	add.s32 	%r3667, %r3667, 1;
	setp.ne.s32 	%p40, %r3667, %r3658;
	@%p40 bra 	$L__BB0_6;
$L__BB0_45:
	ret;

}


// ===== COMPILED SASS (sm_100) =====

	.target	sm_100

	.elftype	@"ET_EXEC"


//--------------------- .note.nv.tkinfo           --------------------------
	.section	.note.nv.tkinfo,"",@"SHT_NOTE"
	.sectionflags	@"SHF_NOTE_NV_TKINFO"
	.tkinfo
        /*0018*/ 	.word	0x00000002
        /*0030*/ 	.string	""
        /*0030*/ 	.string	"ptxas"
        /*0030*/ 	.string	"Cuda compilation tools, release 13.0, V13.0.88"
        /*0030*/ 	.string	"Build cuda_13.0.r13.0/compiler.36424714_0"
        /*0030*/ 	.string	"-arch sm_100 -m 64 "



//--------------------- .note.nv.cuinfo           --------------------------
	.section	.note.nv.cuinfo,"",@"SHT_NOTE"
	.sectionflags	@"SHF_NOTE_NV_CUINFO"
        /*0018*/ 	.short	0x0002
        /*001a*/ 	.short	0x0064
        /*001c*/ 	.short	0x0082
	.zero		2


//--------------------- .nv.info                  --------------------------
	.section	.nv.info,"",@"SHT_CUDA_INFO"
	.align	4


	//----- nvinfo : EIATTR_REGCOUNT
	.align		4
        /*0000*/ 	.byte	0x04, 0x2f
        /*0002*/ 	.short	(.L_16 - .L_15)
	.align		4
.L_15:
        /*0004*/ 	.word	index@(_Z30find_passwords_optimized_multiPKhS0_iiy)
        /*0008*/ 	.word	0x00000040


	//----- nvinfo : EIATTR_FRAME_SIZE
	.align		4
.L_16:
        /*000c*/ 	.byte	0x04, 0x11
        /*000e*/ 	.short	(.L_18 - .L_17)
	.align		4
.L_17:
        /*0010*/ 	.word	index@(_Z30find_passwords_optimized_multiPKhS0_iiy)
        /*0014*/ 	.word	0x00000038


	//----- nvinfo : EIATTR_MIN_STACK_SIZE
	.align		4
.L_18:
        /*0018*/ 	.byte	0x04, 0x12
        /*001a*/ 	.short	(.L_20 - .L_19)
	.align		4
.L_19:
        /*001c*/ 	.word	index@(_Z30find_passwords_optimized_multiPKhS0_iiy)
        /*0020*/ 	.word	0x00000038
.L_20:


//--------------------- .nv.compat                --------------------------
	.section	.nv.compat,"",@"SHT_CUDA_COMPAT_INFO"
	.align	4
        /*0000*/ 	.byte	0x02, 0x09, 0x00, 0x00, 0x02, 0x02, 0x01, 0x00, 0x02, 0x05, 0x05, 0x00, 0x03, 0x07, 0x01, 0x01
        /*0010*/ 	.byte	0x02, 0x03, 0x00, 0x00, 0x02, 0x06, 0x01, 0x00, 0x04, 0x0b, 0x08, 0x00, 0x09, 0x00, 0x00, 0x00
        /*0020*/ 	.byte	0x00, 0x00, 0x00, 0x00


//--------------------- .nv.info._Z30find_passwords_optimized_multiPKhS0_iiy --------------------------
	.section	.nv.info._Z30find_passwords_optimized_multiPKhS0_iiy,"",@"SHT_CUDA_INFO"
	.sectionflags	@""
	.align	4


	//----- nvinfo : EIATTR_CUDA_API_VERSION
	.align		4
        /*0000*/ 	.byte	0x04, 0x37
        /*0002*/ 	.short	(.L_22 - .L_21)
.L_21:
        /*0004*/ 	.word	0x00000082


	//----- nvinfo : EIATTR_KPARAM_INFO
	.align		4
.L_22:
        /*0008*/ 	.byte	0x04, 0x17
        /*000a*/ 	.short	(.L_24 - .L_23)
.L_23:
        /*000c*/ 	.word	0x00000000
        /*0010*/ 	.short	0x0004
        /*0012*/ 	.short	0x0018
        /*0014*/ 	.byte	0x00, 0xf0, 0x21, 0x00


	//----- nvinfo : EIATTR_KPARAM_INFO
	.align		4
.L_24:
        /*0018*/ 	.byte	0x04, 0x17
        /*001a*/ 	.short	(.L_26 - .L_25)
.L_25:
        /*001c*/ 	.word	0x00000000
        /*0020*/ 	.short	0x0003
        /*0022*/ 	.short	0x0014
        /*0024*/ 	.byte	0x00, 0xf0, 0x11, 0x00


	//----- nvinfo : EIATTR_KPARAM_INFO
	.align		4
.L_26:
        /*0028*/ 	.byte	0x04, 0x17
        /*002a*/ 	.short	(.L_28 - .L_27)
.L_27:
        /*002c*/ 	.word	0x00000000
        /*0030*/ 	.short	0x0002
        /*0032*/ 	.short	0x0010
        /*0034*/ 	.byte	0x00, 0xf0, 0x11, 0x00


	//----- nvinfo : EIATTR_KPARAM_INFO
	.align		4
.L_28:
        /*0038*/ 	.byte	0x04, 0x17
        /*003a*/ 	.short	(.L_30 - .L_29)
.L_29:
        /*003c*/ 	.word	0x00000000
        /*0040*/ 	.short	0x0001
        /*0042*/ 	.short	0x0008
        /*0044*/ 	.byte	0x00, 0xf5, 0x21, 0x00


	//----- nvinfo : EIATTR_KPARAM_INFO
	.align		4
.L_30:
        /*0048*/ 	.byte	0x04, 0x17
        /*004a*/ 	.short	(.L_32 - .L_31)
.L_31:
        /*004c*/ 	.word	0x00000000
        /*0050*/ 	.short	0x0000
        /*0052*/ 	.short	0x0000
        /*0054*/ 	.byte	0x00, 0xf5, 0x21, 0x00


	//----- nvinfo : EIATTR_SPARSE_MMA_MASK
	.align		4
.L_32:
        /*0058*/ 	.byte	0x03, 0x50
        /*005a*/ 	.short	0x0000


	//----- nvinfo : EIATTR_MAXREG_COUNT
	.align		4
        /*005c*/ 	.byte	0x03, 0x1b
        /*005e*/ 	.short	0x00ff


	//----- nvinfo : EIATTR_NUM_BARRIERS
	.align		4
        /*0060*/ 	.byte	0x02, 0x4c
        /*0062*/ 	.byte	0x01
	.zero		1


	//----- nvinfo : EIATTR_EXTERNS
	.align		4
        /*0064*/ 	.byte	0x04, 0x0f
        /*0066*/ 	.short	(.L_34 - .L_33)


	//   ....[0]....
	.align		4
.L_33:
        /*0068*/ 	.word	index@(vprintf)


	//----- nvinfo : EIATTR_MERCURY_ISA_VERSION
	.align		4
.L_34:
        /*006c*/ 	.byte	0x03, 0x5f
        /*006e*/ 	.short	0x0101


	//----- nvinfo : EIATTR_VRC_CTA_INIT_COUNT
	.align		4
        /*0070*/ 	.byte	0x02, 0x4a
	.zero		1
	.zero		1


	//----- nvinfo : EIATTR_SYSCALL_OFFSETS
	.align		4
        /*0074*/ 	.byte	0x04, 0x46
        /*0076*/ 	.short	(.L_36 - .L_35)


	//   ....[0]....
.L_35:
        /*0078*/ 	.word	0x00000250


	//   ....[1]....
        /*007c*/ 	.word	0x000002c0


	//   ....[2]....
        /*0080*/ 	.word	0x00000360


	//   ....[3]....
        /*0084*/ 	.word	0x00000400


	//   ....[4]....
        /*0088*/ 	.word	0x000004a0


	//   ....[5]....
        /*008c*/ 	.word	0x00000540


	//   ....[6]....
        /*0090*/ 	.word	0x000005e0


	//   ....[7]....
        /*0094*/ 	.word	0x00000680


	//   ....[8]....
        /*0098*/ 	.word	0x00000730


	//   ....[9]....
        /*009c*/ 	.word	0x000007e0


	//   ....[10]....
        /*00a0*/ 	.word	0x00000890


	//   ....[11]....
        /*00a4*/ 	.word	0x00000940


	//   ....[12]....
        /*00a8*/ 	.word	0x000009f0


	//   ....[13]....
        /*00ac*/ 	.word	0x00000aa0


	//   ....[14]....
        /*00b0*/ 	.word	0x00000b50


	//   ....[15]....
        /*00b4*/ 	.word	0x00000c00


	//   ....[16]....
        /*00b8*/ 	.word	0x00000c70


	//   ....[17]....
        /*00bc*/ 	.word	0x00004d90


	//   ....[18]....
        /*00c0*/ 	.word	0x00004e20


	//   ....[19]....
        /*00c4*/ 	.word	0x00004ec0


	//   ....[20]....
        /*00c8*/ 	.word	0x00004f60


	//   ....[21]....
        /*00cc*/ 	.word	0x00005000


	//   ....[22]....
        /*00d0*/ 	.word	0x00005090


	//   ....[23]....
        /*00d4*/ 	.word	0x00005130


	//   ....[24]....
        /*00d8*/ 	.word	0x000051d0


	//   ....[25]....
        /*00dc*/ 	.word	0x00005270


	//   ....[26]....
        /*00e0*/ 	.word	0x00005300


	//   ....[27]....
        /*00e4*/ 	.word	0x000053a0


	//   ....[28]....
        /*00e8*/ 	.word	0x00005440


	//   ....[29]....
        /*00ec*/ 	.word	0x000054e0


	//   ....[30]....
        /*00f0*/ 	.word	0x00005570


	//   ....[31]....
        /*00f4*/ 	.word	0x00005610


	//   ....[32]....
        /*00f8*/ 	.word	0x000056b0


	//   ....[33]....
        /*00fc*/ 	.word	0x00005750


	//   ....[34]....
        /*0100*/ 	.word	0x000057e0


	//   ....[35]....
        /*0104*/ 	.word	0x00005880


	//   ....[36]....
        /*0108*/ 	.word	0x00005920


	//   ....[37]....
        /*010c*/ 	.word	0x000059c0


	//   ....[38]....
        /*0110*/ 	.word	0x00005a50


	//   ....[39]....
        /*0114*/ 	.word	0x00005af0


	//   ....[40]....
        /*0118*/ 	.word	0x00005b90


	//   ....[41]....
        /*011c*/ 	.word	0x00005c30


	//   ....[42]....
        /*0120*/ 	.word	0x00005cc0


	//   ....[43]....
        /*0124*/ 	.word	0x00005d60


	//   ....[44]....
        /*0128*/ 	.word	0x00005e00


	//   ....[45]....
        /*012c*/ 	.word	0x00005ea0


	//   ....[46]....
        /*0130*/ 	.word	0x00005f30


	//   ....[47]....
        /*0134*/ 	.word	0x00005fd0


	//   ....[48]....
        /*0138*/ 	.word	0x00006070


	//   ....[49]....
        /*013c*/ 	.word	0x00006110


	//   ....[50]....
        /*0140*/ 	.word	0x00006180


	//   ....[51]....
        /*0144*/ 	.word	0x0000b650


	//----- nvinfo : EIATTR_EXIT_INSTR_OFFSETS
	.align		4
.L_36:
        /*0148*/ 	.byte	0x04, 0x1c
        /*014a*/ 	.short	(.L_38 - .L_37)


	//   ....[0]....
.L_37:
        /*014c*/ 	.word	0x000061c0


	//   ....[1]....
        /*0150*/ 	.word	0x00006330


	//   ....[2]....
        /*0154*/ 	.word	0x0000b6e0


	//----- nvinfo : EIATTR_CRS_STACK_SIZE
	.align		4
.L_38:
        /*0158*/ 	.byte	0x04, 0x1e
        /*015a*/ 	.short	(.L_40 - .L_39)
.L_39:
        /*015c*/ 	.word	0x00000000


	//----- nvinfo : EIATTR_CBANK_PARAM_SIZE
	.align		4
.L_40:
        /*0160*/ 	.byte	0x03, 0x19
        /*0162*/ 	.short	0x0020


	//----- nvinfo : EIATTR_PARAM_CBANK
	.align		4
        /*0164*/ 	.byte	0x04, 0x0a
        /*0166*/ 	.short	(.L_42 - .L_41)
	.align		4
.L_41:
        /*0168*/ 	.word	index@(.nv.constant0._Z30find_passwords_optimized_multiPKhS0_iiy)
        /*016c*/ 	.short	0x0380
        /*016e*/ 	.short	0x0020


	//----- nvinfo : EIATTR_SW_WAR
	.align		4
.L_42:
        /*0170*/ 	.byte	0x04, 0x36
        /*0172*/ 	.short	(.L_44 - .L_43)
.L_43:
        /*0174*/ 	.word	0x00000008
.L_44:


//--------------------- .nv.callgraph             --------------------------
	.section	.nv.callgraph,"",@"SHT_CUDA_CALLGRAPH"
	.align	4
	.sectionentsize	8
	.align		4
        /*0000*/ 	.word	0x00000000
	.align		4
        /*0004*/ 	.word	0xffffffff
	.align		4
        /*0008*/ 	.word	index@(_Z30find_passwords_optimized_multiPKhS0_iiy)
	.align		4
        /*000c*/ 	.word	index@(vprintf)
	.align		4
        /*0010*/ 	.word	0x00000000
	.align		4
        /*0014*/ 	.word	0xfffffffe
	.align		4
        /*0018*/ 	.word	0x00000000
	.align		4
        /*001c*/ 	.word	0xfffffffd
	.align		4
        /*0020*/ 	.word	0x00000000
	.align		4
        /*0024*/ 	.word	0xfffffffc


//--------------------- .nv.constant4             --------------------------
	.section	.nv.constant4,"a",@progbits
	.align	8
	.align		8
.nv.constant4:
        /*0000*/ 	.dword	vprintf
	.align		8
        /*0008*/ 	.dword	hash_table
	.align		8
        /*0010*/ 	.dword	bloom_filter
	.align		8
        /*0018*/ 	.dword	$str
	.align		8
        /*0020*/ 	.dword	$str$1
	.align		8
        /*0028*/ 	.dword	$str$2
	.align		8
        /*0030*/ 	.dword	$str$3
	.align		8
        /*0038*/ 	.dword	$str$4
	.align		8
        /*0040*/ 	.dword	$str$11


//--------------------- .nv.constant3             --------------------------
	.section	.nv.constant3,"a",@progbits
	.align	8
.nv.constant3:
	.type		total_passwords,@object
	.size		total_passwords,(d_target_salt - total_passwords)
total_passwords:
        /*0000*/ 	.byte	0x40, 0xd0, 0x8e, 0x39, 0x0d, 0x00, 0x00, 0x00
	.type		d_target_salt,@object
	.size		d_target_salt,(d_target_hash - d_target_salt)
d_target_salt:
	.zero		17
	.type		d_target_hash,@object
	.size		d_target_hash,(.L_2 - d_target_hash)
d_target_hash:
	.zero		32
.L_2:
	.zero		3
	.type		K,@object
	.size		K,(SALT_M - K)
K:
        /*003c*/ 	.byte	0x98, 0x2f, 0x8a, 0x42, 0x91, 0x44, 0x37, 0x71, 0xcf, 0xfb, 0xc0, 0xb5, 0xa5, 0xdb, 0xb5, 0xe9
        /* <DEDUP_REMOVED lines=15> */
	.type		SALT_M,@object
	.size		SALT_M,(PRESET_M - SALT_M)
SALT_M:
        /*013c*/ 	.byte	0x00, 0x00, 0x00, 0x00, 0x00, 0x00, 0x00, 0x80, 0x00, 0x00, 0x00, 0x00, 0x00, 0x00, 0x00, 0x00
        /*014c*/ 	.byte	0x00, 0x00, 0x00, 0x00, 0x00, 0x00, 0x00, 0x00, 0x00, 0x00, 0x00, 0x00, 0x00, 0x00, 0x00, 0x00
        /*015c*/ 	.byte	0x00, 0x00, 0x00, 0x00, 0x00, 0x00, 0x00, 0x00, 0x00, 0x00, 0x00, 0x00, 0x00, 0x00, 0x00, 0x00
        /*016c*/ 	.byte	0x00, 0x00, 0x00, 0x00, 0x70, 0x00, 0x00, 0x00
	.type		PRESET_M,@object
	.size		PRESET_M,(charset - PRESET_M)
PRESET_M:
        /* <DEDUP_REMOVED lines=16> */
	.type		charset,@object
	.size		charset,(.L_8 - charset)
charset:
        /*0274*/ 	.byte	0x61, 0x62, 0x63, 0x64, 0x65, 0x66, 0x67, 0x68, 0x69, 0x6a, 0x6b, 0x6c, 0x6d, 0x6e, 0x6f, 0x70
        /*0284*/ 	.byte	0x71, 0x72, 0x73, 0x74, 0x75, 0x76, 0x77, 0x78, 0x79, 0x7a, 0x41, 0x42, 0x43, 0x44, 0x45, 0x46
        /*0294*/ 	.byte	0x47, 0x48, 0x49, 0x4a, 0x4b, 0x4c, 0x4d, 0x4e, 0x4f, 0x50, 0x51, 0x52, 0x53, 0x54, 0x55, 0x56
        /*02a4*/ 	.byte	0x57, 0x58, 0x59, 0x5a, 0x30, 0x31, 0x32, 0x33, 0x34, 0x35, 0x36, 0x37, 0x38, 0x39, 0x00
.L_8:


//--------------------- .text._Z30find_passwords_optimized_multiPKhS0_iiy --------------------------
	.section	.text._Z30find_passwords_optimized_multiPKhS0_iiy,"ax",@progbits
	.align	128
        .global         _Z30find_passwords_optimized_multiPKhS0_iiy
        .type           _Z30find_passwords_optimized_multiPKhS0_iiy,@function
        .size           _Z30find_passwords_optimized_multiPKhS0_iiy,(.L_x_58 - _Z30find_passwords_optimized_multiPKhS0_iiy)
        .other          _Z30find_passwords_optimized_multiPKhS0_iiy,@"STO_CUDA_ENTRY STV_DEFAULT"
_Z30find_passwords_optimized_multiPKhS0_iiy:
.text._Z30find_passwords_optimized_multiPKhS0_iiy:
[----:B------:R-:W0:Y:S01]  /*0000*/  LDC R1, c[0x0][0x37c] ;  /* 0x0000df00ff017b82 */ /* 0x000e220000000800 */
[----:B------:R-:W1:Y:S01]  /*0010*/  S2R R7, SR_TID.X ;  /* 0x0000000000077919 */ /* 0x000e620000002100 */
[----:B------:R-:W1:Y:S06]  /*0020*/  LDCU UR4, c[0x0][0x390] ;  /* 0x00007200ff0477ac */ /* 0x000e6c0008000800 */
[----:B------:R-:W2:Y:S01]  /*0030*/  LDC.64 R56, c[0x0][0x398] ;  /* 0x0000e600ff387b82 */ /* 0x000ea20000000a00 */
[----:B0-----:R-:W-:Y:S01]  /*0040*/  VIADD R1, R1, 0xffffffc8 ;  /* 0xffffffc801017836 */ /* 0x001fe20000000000 */
[----:B------:R-:W0:Y:S01]  /*0050*/  LDCU.64 UR36, c[0x0][0x358] ;  /* 0x00006b00ff2477ac */ /* 0x000e220008000a00 */
[----:B-1----:R-:W-:-:S13]  /*0060*/  ISETP.GE.U32.AND P0, PT, R7, UR4, PT ;  /* 0x0000000407007c0c */ /* 0x002fda000bf06070 */
[----:B------:R-:W1:Y:S02]  /*0070*/  @!P0 LDC.64 R2, c[0x0][0x388] ;  /* 0x0000e200ff028b82 */ /* 0x000e640000000a00 */
[----:B-1----:R-:W-:-:S05]  /*0080*/  @!P0 LEA R2, P1, R7, R2, 0x5 ;  /* 0x0000000207028211 */ /* 0x002fca00078228ff */
[----:B------:R-:W-:-:S06]  /*0090*/  @!P0 IMAD.X R3, RZ, RZ, R3, P1 ;  /* 0x000000ffff038224 */ /* 0x000fcc00008e0603 */
[----:B0-----:R-:W3:Y:S01]  /*00a0*/  @!P0 LDG.E.64.CONSTANT R2, desc[UR36][R2.64] ;  /* 0x0000002402028981 */ /* 0x001ee2000c1e9b00 */
[----:B------:R-:W0:Y:S01]  /*00b0*/  S2UR UR4, SR_CTAID.X ;  /* 0x00000000000479c3 */ /* 0x000e220000002500 */
[----:B------:R-:W1:Y:S01]  /*00c0*/  LDCU UR7, c[0x0][0x2fc] ;  /* 0x00005f80ff0777ac */ /* 0x000e620008000800 */
[----:B------:R-:W-:Y:S01]  /*00d0*/  @!P0 MOV R0, 0x400 ;  /* 0x0000040000008802 */ /* 0x000fe20000000f00 */
[----:B------:R-:W4:Y:S01]  /*00e0*/  @!P0 S2R R5, SR_CgaCtaId ;  /* 0x0000000000058919 */ /* 0x000f220000008800 */
[----:B------:R-:W-:Y:S01]  /*00f0*/  BSSY.RECONVERGENT B6, `(.L_x_0) ;  /* 0x000060a000067945 */ /* 0x000fe20003800200 */
[----:B------:R-:W0:Y:S01]  /*0100*/  LDCU UR5, c[0x0][0x360] ;  /* 0x00006c00ff0577ac */ /* 0x000e220008000800 */
[----:B------:R-:W5:Y:S01]  /*0110*/  LDCU UR6, c[0x0][0x2f8] ;  /* 0x00005f00ff0677ac */ /* 0x000f620008000800 */
[----:B0-----:R-:W-:Y:S01]  /*0120*/  UIMAD UR4, UR4, UR5, URZ ;  /* 0x00000005040472a4 */ /* 0x001fe2000f8e02ff */
[----:B----4-:R-:W-:-:S05]  /*0130*/  @!P0 LEA R0, R5, R0, 0x18 ;  /* 0x0000000005008211 */ /* 0x010fca00078ec0ff */
[----:B------:R-:W-:-:S05]  /*0140*/  @!P0 IMAD R5, R7, 0x8, R0 ;  /* 0x0000000807058824 */ /* 0x000fca00078e0200 */
[----:B---3--:R0:W-:Y:S01]  /*0150*/  @!P0 STS.64 [R5], R2 ;  /* 0x0000000205008388 */ /* 0x0081e20000000a00 */
[----:B------:R-:W-:Y:S01]  /*0160*/  BAR.SYNC.DEFER_BLOCKING 0x0 ;  /* 0x0000000000007b1d */ /* 0x000fe20000010000 */
[----:B--2---:R-:W-:-:S04]  /*0170*/  IADD3 R58, P0, P1, R56, UR4, R7 ;  /* 0x00000004383a7c10 */ /* 0x004fc8000f91e007 */
[----:B------:R-:W-:Y:S02]  /*0180*/  IADD3.X R57, PT, PT, RZ, R57, RZ, P0, P1 ;  /* 0x00000039ff397210 */ /* 0x000fe400007e24ff */
[----:B------:R-:W-:Y:S02]  /*0190*/  ISETP.NE.U32.AND P0, PT, R58, RZ, PT ;  /* 0x000000ff3a00720c */ /* 0x000fe40003f05070 */
[----:B-----5:R-:W-:Y:S02]  /*01a0*/  IADD3 R23, P1, PT, R1, UR6, RZ ;  /* 0x0000000601177c10 */ /* 0x020fe4000ff3e0ff */
[----:B------:R-:W-:-:S03]  /*01b0*/  ISETP.NE.AND.EX P0, PT, R57, RZ, PT, P0 ;  /* 0x000000ff3900720c */ /* 0x000fc60003f05300 */
[----:B-1----:R-:W-:-:S10]  /*01c0*/  IMAD.X R22, RZ, RZ, UR7, P1 ;  /* 0x00000007ff167e24 */ /* 0x002fd400088e06ff */
[----:B0-----:R-:W-:Y:S05]  /*01d0*/  @P0 BRA `(.L_x_1) ;  /* 0x0000005c00ec0947 */ /* 0x001fea0003800000 */
[----:B------:R-:W-:Y:S01]  /*01e0*/  MOV R16, 0x0 ;  /* 0x0000000000107802 */ /* 0x000fe20000000f00 */
[----:B------:R-:W0:Y:S01]  /*01f0*/  LDCU.64 UR4, c[0x4][0x18] ;  /* 0x01000300ff0477ac */ /* 0x000e220008000a00 */
[----:B------:R-:W-:Y:S02]  /*0200*/  CS2R R6, SRZ ;  /* 0x0000000000067805 */ /* 0x000fe4000001ff00 */
[----:B------:R1:W2:Y:S01]  /*0210*/  LDC.64 R2, c[0x4][R16] ;  /* 0x0100000010027b82 */ /* 0x0002a20000000a00 */
[----:B0-----:R-:W-:Y:S02]  /*0220*/  IMAD.U32 R4, RZ, RZ, UR4 ;  /* 0x00000004ff047e24 */ /* 0x001fe4000f8e00ff */
[----:B-1----:R-:W-:-:S07]  /*0230*/  IMAD.U32 R5, RZ, RZ, UR5 ;  /* 0x00000005ff057e24 */ /* 0x002fce000f8e00ff */
[----:B------:R-:W-:-:S07]  /*0240*/  LEPC R20, `(.L_x_2) ;  /* 0x000000001014794e */ /* 0x000fce0000000000 */
[----:B--2---:R-:W-:Y:S05]  /*0250*/  CALL.ABS.NOINC R2 ;  /* 0x0000000002007343 */ /* 0x004fea0003c00000 */
.L_x_2:
[----:B------:R0:W1:Y:S01]  /*0260*/  LDC.64 R2, c[0x4][R16] ;  /* 0x0100000010027b82 */ /* 0x0000620000000a00 */
[----:B------:R-:W2:Y:S01]  /*0270*/  LDCU.64 UR4, c[0x4][0x20] ;  /* 0x01000400ff0477ac */ /* 0x000ea20008000a00 */
[----:B------:R-:W-:Y:S01]  /*0280*/  CS2R R6, SRZ ;  /* 0x0000000000067805 */ /* 0x000fe2000001ff00 */
[----:B--2---:R-:W-:Y:S02]  /*0290*/  IMAD.U32 R4, RZ, RZ, UR4 ;  /* 0x00000004ff047e24 */ /* 0x004fe4000f8e00ff */
[----:B0-----:R-:W-:-:S07]  /*02a0*/  IMAD.U32 R5, RZ, RZ, UR5 ;  /* 0x00000005ff057e24 */ /* 0x001fce000f8e00ff */
[----:B------:R-:W-:-:S07]  /*02b0*/  LEPC R20, `(.L_x_3) ;  /* 0x000000001014794e */ /* 0x000fce0000000000 */
[----:B-1----:R-:W-:Y:S05]  /*02c0*/  CALL.ABS.NOINC R2 ;  /* 0x0000000002007343 */ /* 0x002fea0003c00000 */
.L_x_3:
[----:B------:R-:W-:Y:S01]  /*02d0*/  IMAD.MOV.U32 R0, RZ, RZ, 0x31 ;  /* 0x00000031ff007424 */ /* 0x000fe200078e00ff */
[----:B------:R0:W1:Y:S01]  /*02e0*/  LDC.64 R2, c[0x4][R16] ;  /* 0x0100000010027b82 */ /* 0x0000620000000a00 */
[----:B------:R-:W2:Y:S01]  /*02f0*/  LDCU.64 UR4, c[0x4][0x28] ;  /* 0x01000500ff0477ac */ /* 0x000ea20008000a00 */
[----:B------:R-:W-:Y:S02]  /*0300*/  IMAD.MOV.U32 R6, RZ, RZ, R23 ;  /* 0x000000ffff067224 */ /* 0x000fe400078e0017 */
[----:B------:R0:W-:Y:S01]  /*0310*/  STL [R1], R0 ;  /* 0x0000000001007387 */ /* 0x0001e20000100800 */
[----:B------:R-:W-:Y:S02]  /*0320*/  IMAD.MOV.U32 R7, RZ, RZ, R22 ;  /* 0x000000ffff077224 */ /* 0x000fe400078e0016 */
[----:B--2---:R-:W-:Y:S02]  /*0330*/  IMAD.U32 R4, RZ, RZ, UR4 ;  /* 0x00000004ff047e24 */ /* 0x004fe4000f8e00ff */
[----:B0-----:R-:W-:-:S07]  /*0340*/  IMAD.U32 R5, RZ, RZ, UR5 ;  /* 0x00000005ff057e24 */ /* 0x001fce000f8e00ff */
[----:B------:R-:W-:-:S07]  /*0350*/  LEPC R20, `(.L_x_4) ;  /* 0x000000001014794e */ /* 0x000fce0000000000 */
[----:B-1----:R-:W-:Y:S05]  /*0360*/  CALL.ABS.NOINC R2 ;  /* 0x0000000002007343 */ /* 0x002fea0003c00000 */
.L_x_4:
        /* <DEDUP_REMOVED lines=10> */
.L_x_5:
        /* <DEDUP_REMOVED lines=10> */
.L_x_6:
        /* <DEDUP_REMOVED lines=10> */
.L_x_7:
        /* <DEDUP_REMOVED lines=10> */
.L_x_8:
        /* <DEDUP_REMOVED lines=10> */
.L_x_9:
[----:B------:R-:W0:Y:S01]  /*0690*/  LDC.64 R2, c[0x0][0x380] ;  /* 0x0000e000ff027b82 */ /* 0x000e220000000a00 */
[----:B------:R-:W1:Y:S01]  /*06a0*/  LDCU.64 UR4, c[0x4][0x28] ;  /* 0x01000500ff0477ac */ /* 0x000e620008000a00 */
[----:B0-----:R-:W2:Y:S06]  /*06b0*/  LDG.E.U8.CONSTANT R2, desc[UR36][R2.64] ;  /* 0x0000002402027981 */ /* 0x001eac000c1e9100 */
[----:B------:R0:W3:Y:S01]  /*06c0*/  LDC.64 R8, c[0x4][R16] ;  /* 0x0100000010087b82 */ /* 0x0000e20000000a00 */
[----:B-1----:R-:W-:Y:S02]  /*06d0*/  IMAD.U32 R4, RZ, RZ, UR4 ;  /* 0x00000004ff047e24 */ /* 0x002fe4000f8e00ff */
[----:B------:R-:W-:-:S02]  /*06e0*/  IMAD.U32 R5, RZ, RZ, UR5 ;  /* 0x00000005ff057e24 */ /* 0x000fc4000f8e00ff */
[----:B------:R-:W-:Y:S02]  /*06f0*/  IMAD.MOV.U32 R6, RZ, RZ, R23 ;  /* 0x000000ffff067224 */ /* 0x000fe400078e0017 */
[----:B------:R-:W-:Y:S01]  /*0700*/  IMAD.MOV.U32 R7, RZ, RZ, R22 ;  /* 0x000000ffff077224 */ /* 0x000fe200078e0016 */
[----:B--23--:R0:W-:Y:S06]  /*0710*/  STL [R1], R2 ;  /* 0x0000000201007387 */ /* 0x00c1ec0000100800 */
[----:B------:R-:W-:-:S07]  /*0720*/  LEPC R20, `(.L_x_10) ;  /* 0x000000001014794e */ /* 0x000fce0000000000 */
[----:B0-----:R-:W-:Y:S05]  /*0730*/  CALL.ABS.NOINC R8 ;  /* 0x0000000008007343 */ /* 0x001fea0003c00000 */
.L_x_10:
        /* <DEDUP_REMOVED lines=11> */
.L_x_11:
        /* <DEDUP_REMOVED lines=11> */
.L_x_12:
        /* <DEDUP_REMOVED lines=11> */
.L_x_13:
        /* <DEDUP_REMOVED lines=11> */
.L_x_14:
        /* <DEDUP_REMOVED lines=11> */
.L_x_15:
        /* <DEDUP_REMOVED lines=11> */
.L_x_16:
        /* <DEDUP_REMOVED lines=11> */
.L_x_17:
[----:B------:R0:W1:Y:S01]  /*0c10*/  LDC.64 R8, c[0x4][R16] ;  /* 0x0100000010087b82 */ /* 0x0000620000000a00 */
[----:B------:R-:W2:Y:S01]  /*0c20*/  LDCU.64 UR4, c[0x4][0x30] ;  /* 0x01000600ff0477ac */ /* 0x000ea20008000a00 */
[----:B------:R-:W-:Y:S01]  /*0c30*/  CS2R R6, SRZ ;  /* 0x0000000000067805 */ /* 0x000fe2000001ff00 */
[----:B--2---:R-:W-:Y:S02]  /*0c40*/  IMAD.U32 R4, RZ, RZ, UR4 ;  /* 0x00000004ff047e24 */ /* 0x004fe4000f8e00ff */
[----:B0-----:R-:W-:-:S07]  /*0c50*/  IMAD.U32 R5, RZ, RZ, UR5 ;  /* 0x00000005ff057e24 */ /* 0x001fce000f8e00ff */
[----:B------:R-:W-:-:S07]  /*0c60*/  LEPC R20, `(.L_x_18) ;  /* 0x000000001014794e */ /* 0x000fce0000000000 */
[----:B-1----:R-:W-:Y:S05]  /*0c70*/  CALL.ABS.NOINC R8 ;  /* 0x0000000008007343 */ /* 0x002fea0003c00000 */
.L_x_18:
[----:B------:R-:W-:Y:S01]  /*0c80*/  IMAD R2, R2, 0x100, R17 ;  /* 0x0000010002027824 */ /* 0x000fe200078e0211 */
[----:B------:R-:W0:Y:S01]  /*0c90*/  LDCU.64 UR4, c[0x4][0x38] ;  /* 0x01000700ff0477ac */ /* 0x000e220008000a00 */
[----:B------:R-:W-:Y:S02]  /*0ca0*/  IMAD.MOV.U32 R6, RZ, RZ, -0x2c5a0000 ;  /* 0xd3a60000ff067424 */ /* 0x000fe400078e00ff */
[C---:B------:R-:W-:Y:S02]  /*0cb0*/  VIADD R5, R2.reuse, 0x54750000 ;  /* 0x5475000002057836 */ /* 0x040fe40000000000 */
[C---:B------:R-:W-:Y:S02]  /*0cc0*/  VIADD R3, R2.reuse, 0xd3a610b8 ;  /* 0xd3a610b802037836 */ /* 0x040fe40000000000 */
[----:B------:R-:W-:Y:S01]  /*0cd0*/  VIADD R12, R2, 0xdba51cc8 ;  /* 0xdba51cc8020c7836 */ /* 0x000fe20000000000 */
[----:B------:R-:W-:Y:S02]  /*0ce0*/  IADD3 R0, PT, PT, -R5, 0xeef47, RZ ;  /* 0x000eef4705007810 */ /* 0x000fe40007ffe1ff */
[----:B------:R-:W-:-:S02]  /*0cf0*/  SHF.L.W.U32.HI R6, R6, 0x7, R3 ;  /* 0x0000000706067819 */ /* 0x000fc40000010e03 */
[C-C-:B------:R-:W-:Y:S02]  /*0d00*/  SHF.L.W.U32.HI R4, R3.reuse, 0x1a, R3.reuse ;  /* 0x0000001a03047819 */ /* 0x140fe40000010e03 */
[----:B------:R-:W-:Y:S02]  /*0d10*/  SHF.L.W.U32.HI R7, R3, 0x15, R3 ;  /* 0x0000001503077819 */ /* 0x000fe40000010e03 */
[----:B------:R-:W-:Y:S02]  /*0d20*/  LOP3.LUT R0, R0, 0x8527f, RZ, 0xc0, !PT ;  /* 0x0008527f00007812 */ /* 0x000fe400078ec0ff */
[----:B------:R-:W-:Y:S02]  /*0d30*/  LOP3.LUT R7, R6, R4, R7, 0x96, !PT ;  /* 0x0000000406077212 */ /* 0x000fe400078e9607 */
[----:B------:R-:W-:-:S05]  /*0d40*/  LOP3.LUT R0, R0, 0xc22516ea, R3, 0xf8, !PT ;  /* 0xc22516ea00007812 */ /* 0x000fca00078ef803 */
[----:B------:R-:W-:-:S04]  /*0d50*/  IMAD.IADD R10, R0, 0x1, R7 ;  /* 0x00000001000a7824 */ /* 0x000fc800078e0207 */
[C---:B------:R-:W-:Y:S01]  /*0d60*/  VIADD R14, R10.reuse, 0xc2e12e0 ;  /* 0x0c2e12e00a0e7836 */ /* 0x040fe20000000000 */
[----:B------:R-:W-:-:S04]  /*0d70*/  IADD3 R0, PT, PT, -R10, -0xc2e12e1, RZ ;  /* 0xf3d1ed1f0a007810 */ /* 0x000fc80007ffe1ff */
[C-C-:B------:R-:W-:Y:S02]  /*0d80*/  SHF.L.W.U32.HI R4, R14.reuse, 0x1a, R14.reuse ;  /* 0x0000001a0e047819 */ /* 0x140fe40000010e0e */
[C-C-:B------:R-:W-:Y:S02]  /*0d90*/  SHF.L.W.U32.HI R7, R14.reuse, 0x15, R14.reuse ;  /* 0x000000150e077819 */ /* 0x140fe40000010e0e */
[--C-:B------:R-:W-:Y:S02]  /*0da0*/  SHF.L.W.U32.HI R6, R14, 0x7, R14.reuse ;  /* 0x000000070e067819 */ /* 0x100fe40000010e0e */
[----:B------:R-:W-:Y:S02]  /*0db0*/  LOP3.LUT R0, R0, 0xca2d16ea, RZ, 0xc0, !PT ;  /* 0xca2d16ea00007812 */ /* 0x000fe400078ec0ff */
[----:B------:R-:W-:Y:S02]  /*0dc0*/  LOP3.LUT R7, R6, R4, R7, 0x96, !PT ;  /* 0x0000000406077212 */ /* 0x000fe400078e9607 */
[----:B------:R-:W-:-:S05]  /*0dd0*/  LOP3.LUT R0, R0, R3, R14, 0xf8, !PT ;  /* 0x0000000300007212 */ /* 0x000fca00078ef80e */
[----:B------:R-:W-:-:S04]  /*0de0*/  IMAD.IADD R15, R0, 0x1, R7 ;  /* 0x00000001000f7824 */ /* 0x000fc800078e0207 */
[C---:B------:R-:W-:Y:S01]  /*0df0*/  VIADD R17, R15.reuse, 0x24ce148b ;  /* 0x24ce148b0f117836 */ /* 0x040fe20000000000 */
[----:B------:R-:W-:-:S04]  /*0e00*/  IADD3 R0, PT, PT, -R15, -0x24ce148c, RZ ;  /* 0xdb31eb740f007810 */ /* 0x000fc80007ffe1ff */
[C-C-:B------:R-:W-:Y:S02]  /*0e10*/  SHF.L.W.U32.HI R4, R17.reuse, 0x1a, R17.reuse ;  /* 0x0000001a11047819 */ /* 0x140fe40000010e11 */
[C-C-:B------:R-:W-:Y:S02]  /*0e20*/  SHF.L.W.U32.HI R7, R17.reuse, 0x15, R17.reuse ;  /* 0x0000001511077819 */ /* 0x140fe40000010e11 */
[----:B------:R-:W-:Y:S02]  /*0e30*/  SHF.L.W.U32.HI R6, R17, 0x7, R17 ;  /* 0x0000000711067819 */ /* 0x000fe40000010e11 */
[----:B------:R-:W-:Y:S02]  /*0e40*/  LOP3.LUT R0, R3, R0, RZ, 0xc0, !PT ;  /* 0x0000000003007212 */ /* 0x000fe400078ec0ff */
[----:B------:R-:W-:Y:S02]  /*0e50*/  LOP3.LUT R7, R6, R4, R7, 0x96, !PT ;  /* 0x0000000406077212 */ /* 0x000fe400078e9607 */
[----:B------:R-:W-:-:S05]  /*0e60*/  LOP3.LUT R0, R0, R14, R17, 0xf8, !PT ;  /* 0x0000000e00007212 */ /* 0x000fca00078ef811 */
[----:B------:R-:W-:-:S04]  /*0e70*/  IMAD.IADD R4, R0, 0x1, R7 ;  /* 0x0000000100047824 */ /* 0x000fc800078e0207 */
[C---:B------:R-:W-:Y:S01]  /*0e80*/  VIADD R0, R4.reuse, 0x30f195da ;  /* 0x30f195da04007836 */ /* 0x040fe20000000000 */
[----:B------:R-:W-:-:S04]  /*0e90*/  IADD3 R7, PT, PT, -R4, -0x30f195db, RZ ;  /* 0xcf0e6a2504077810 */ /* 0x000fc80007ffe1ff */
[C-C-:B------:R-:W-:Y:S02]  /*0ea0*/  SHF.L.W.U32.HI R6, R0.reuse, 0x1a, R0.reuse ;  /* 0x0000001a00067819 */ /* 0x140fe40000010e00 */
[C-C-:B------:R-:W-:Y:S02]  /*0eb0*/  SHF.L.W.U32.HI R9, R0.reuse, 0x15, R0.reuse ;  /* 0x0000001500097819 */ /* 0x140fe40000010e00 */
[--C-:B------:R-:W-:Y:S02]  /*0ec0*/  SHF.L.W.U32.HI R8, R0, 0x7, R0.reuse ;  /* 0x0000000700087819 */ /* 0x100fe40000010e00 */
[----:B------:R-:W-:Y:S02]  /*0ed0*/  LOP3.LUT R7, R14, R7, RZ, 0xc0, !PT ;  /* 0x000000070e077212 */ /* 0x000fe400078ec0ff */
[----:B------:R-:W-:Y:S01]  /*0ee0*/  LOP3.LUT R8, R8, R6, R9, 0x96, !PT ;  /* 0x0000000608087212 */ /* 0x000fe200078e9609 */
[----:B------:R-:W-:Y:S01]  /*0ef0*/  IMAD.MOV.U32 R9, RZ, RZ, -0x245c0000 ;  /* 0xdba40000ff097424 */ /* 0x000fe200078e00ff */
[----:B------:R-:W-:-:S04]  /*0f00*/  LOP3.LUT R6, R7, R17, R0, 0xf8, !PT ;  /* 0x0000001107067212 */ /* 0x000fc800078ef800 */
[----:B------:R-:W-:Y:S02]  /*0f10*/  IADD3 R3, PT, PT, R3, R8, R6 ;  /* 0x0000000803037210 */ /* 0x000fe40007ffe006 */
[--C-:B------:R-:W-:Y:S02]  /*0f20*/  SHF.L.W.U32.HI R8, R9, 0xa, R12.reuse ;  /* 0x0000000a09087819 */ /* 0x100fe40000010e0c */
[C-C-:B------:R-:W-:Y:S01]  /*0f30*/  SHF.L.W.U32.HI R6, R12.reuse, 0x1e, R12.reuse ;  /* 0x0000001e0c067819 */ /* 0x140fe20000010e0c */
[----:B------:R-:W-:Y:S01]  /*0f40*/  VIADD R3, R3, 0x59f111f1 ;  /* 0x59f111f103037836 */ /* 0x000fe20000000000 */
[----:B------:R-:W-:-:S03]  /*0f50*/  SHF.L.W.U32.HI R9, R12, 0x13, R12 ;  /* 0x000000130c097819 */ /* 0x000fc60000010e0c */
[----:B------:R-:W-:Y:S01]  /*0f60*/  IMAD.IADD R7, R12, 0x1, R3 ;  /* 0x000000010c077824 */ /* 0x000fe200078e0203 */
[----:B------:R-:W-:Y:S02]  /*0f70*/  LOP3.LUT R9, R8, R9, R6, 0x96, !PT ;  /* 0x0000000908097212 */ /* 0x000fe400078e9606 */
[----:B------:R-:W-:Y:S02]  /*0f80*/  LOP3.LUT R6, R12, 0x43245af2, RZ, 0xc0, !PT ;  /* 0x43245af20c067812 */ /* 0x000fe400078ec0ff */
[C-C-:B------:R-:W-:Y:S02]  /*0f90*/  SHF.L.W.U32.HI R11, R7.reuse, 0x1a, R7.reuse ;  /* 0x0000001a070b7819 */ /* 0x140fe40000010e07 */
[C-C-:B------:R-:W-:Y:S02]  /*0fa0*/  SHF.L.W.U32.HI R18, R7.reuse, 0x15, R7.reuse ;  /* 0x0000001507127819 */ /* 0x140fe40000010e07 */
[----:B------:R-:W-:Y:S02]  /*0fb0*/  SHF.L.W.U32.HI R13, R7, 0x7, R7 ;  /* 0x00000007070d7819 */ /* 0x000fe40000010e07 */
[----:B------:R-:W-:-:S02]  /*0fc0*/  IADD3 R6, PT, PT, R10, R9, R6 ;  /* 0x000000090a067210 */ /* 0x000fc40007ffe006 */
[----:B------:R-:W-:Y:S02]  /*0fd0*/  LOP3.LUT R13, R13, R11, R18, 0x96, !PT ;  /* 0x0000000b0d0d7212 */ /* 0x000fe400078e9612 */
[----:B------:R-:W-:-:S04]  /*0fe0*/  LOP3.LUT R11, R0, R7, R17, 0xe2, !PT ;  /* 0x00000007000b7212 */ /* 0x000fc800078ee211 */
[----:B------:R-:W-:Y:S01]  /*0ff0*/  IADD3 R8, PT, PT, R14, R13, R11 ;  /* 0x0000000d0e087210 */ /* 0x000fe20007ffe00b */
[----:B------:R-:W-:-:S04]  /*1000*/  VIADD R11, R6, 0x78d00860 ;  /* 0x78d00860060b7836 */ /* 0x000fc80000000000 */
[----:B------:R-:W-:Y:S01]  /*1010*/  VIADD R8, R8, 0x923f82a4 ;  /* 0x923f82a408087836 */ /* 0x000fe20000000000 */
[C-C-:B------:R-:W-:Y:S02]  /*1020*/  SHF.L.W.U32.HI R10, R11.reuse, 0x1e, R11.reuse ;  /* 0x0000001e0b0a7819 */ /* 0x140fe40000010e0b */
[C-C-:B------:R-:W-:Y:S01]  /*1030*/  SHF.L.W.U32.HI R13, R11.reuse, 0x13, R11.reuse ;  /* 0x000000130b0d7819 */ /* 0x140fe20000010e0b */
[C---:B------:R-:W-:Y:S01]  /*1040*/  IMAD.IADD R6, R11.reuse, 0x1, R8 ;  /* 0x000000010b067824 */ /* 0x040fe200078e0208 */
[C---:B------:R-:W-:Y:S02]  /*1050*/  SHF.L.W.U32.HI R14, R11.reuse, 0xa, R11 ;  /* 0x0000000a0b0e7819 */ /* 0x040fe40000010e0b */
[----:B------:R-:W-:Y:S02]  /*1060*/  LOP3.LUT R9, R11, 0x2d6dbc95, R12, 0xe0, !PT ;  /* 0x2d6dbc950b097812 */ /* 0x000fe400078ee00c */
[C-C-:B------:R-:W-:Y:S02]  /*1070*/  SHF.L.W.U32.HI R18, R6.reuse, 0x1a, R6.reuse ;  /* 0x0000001a06127819 */ /* 0x140fe40000010e06 */
[----:B------:R-:W-:-:S02]  /*1080*/  SHF.L.W.U32.HI R19, R6, 0x15, R6 ;  /* 0x0000001506137819 */ /* 0x000fc40000010e06 */
[----:B------:R-:W-:Y:S02]  /*1090*/  SHF.L.W.U32.HI R20, R6, 0x7, R6 ;  /* 0x0000000706147819 */ /* 0x000fe40000010e06 */
[----:B------:R-:W-:Y:S02]  /*10a0*/  LOP3.LUT R10, R14, R13, R10, 0x96, !PT ;  /* 0x0000000d0e0a7212 */ /* 0x000fe400078e960a */
[----:B------:R-:W-:Y:S02]  /*10b0*/  LOP3.LUT R9, R9, 0x925bc95, R12, 0xf8, !PT ;  /* 0x0925bc9509097812 */ /* 0x000fe400078ef80c */
[----:B------:R-:W-:Y:S02]  /*10c0*/  LOP3.LUT R18, R20, R18, R19, 0x96, !PT ;  /* 0x0000001214127212 */ /* 0x000fe400078e9613 */
[----:B------:R-:W-:Y:S02]  /*10d0*/  LOP3.LUT R14, R7, R6, R0, 0xe2, !PT ;  /* 0x00000006070e7212 */ /* 0x000fe400078ee200 */
[----:B------:R-:W-:-:S02]  /*10e0*/  IADD3 R9, PT, PT, R15, R10, R9 ;  /* 0x0000000a0f097210 */ /* 0x000fc40007ffe009 */
[----:B------:R-:W-:-:S03]  /*10f0*/  IADD3 R10, PT, PT, R17, R18, R14 ;  /* 0x00000012110a7210 */ /* 0x000fc60007ffe00e */
[----:B------:R-:W-:Y:S02]  /*1100*/  VIADD R13, R9, 0xbac42e24 ;  /* 0xbac42e24090d7836 */ /* 0x000fe40000000000 */
[----:B------:R-:W-:-:S03]  /*1110*/  VIADD R10, R10, 0xab1c5ed5 ;  /* 0xab1c5ed50a0a7836 */ /* 0x000fc60000000000 */
[C-C-:B------:R-:W-:Y:S01]  /*1120*/  SHF.L.W.U32.HI R14, R13.reuse, 0x1e, R13.reuse ;  /* 0x0000001e0d0e7819 */ /* 0x140fe20000010e0d */
[C---:B------:R-:W-:Y:S01]  /*1130*/  IMAD.IADD R9, R13.reuse, 0x1, R10 ;  /* 0x000000010d097824 */ /* 0x040fe200078e020a */
[C-C-:B------:R-:W-:Y:S02]  /*1140*/  SHF.L.W.U32.HI R15, R13.reuse, 0x13, R13.reuse ;  /* 0x000000130d0f7819 */ /* 0x140fe40000010e0d */
[----:B------:R-:W-:Y:S02]  /*1150*/  SHF.L.W.U32.HI R17, R13, 0xa, R13 ;  /* 0x0000000a0d117819 */ /* 0x000fe40000010e0d */
[C-C-:B------:R-:W-:Y:S02]  /*1160*/  SHF.L.W.U32.HI R18, R9.reuse, 0x1a, R9.reuse ;  /* 0x0000001a09127819 */ /* 0x140fe40000010e09 */
[C-C-:B------:R-:W-:Y:S02]  /*1170*/  SHF.L.W.U32.HI R19, R9.reuse, 0x15, R9.reuse ;  /* 0x0000001509137819 */ /* 0x140fe40000010e09 */
[----:B------:R-:W-:-:S02]  /*1180*/  SHF.L.W.U32.HI R20, R9, 0x7, R9 ;  /* 0x0000000709147819 */ /* 0x000fc40000010e09 */
[----:B------:R-:W-:Y:S02]  /*1190*/  LOP3.LUT R14, R17, R15, R14, 0x96, !PT ;  /* 0x0000000f110e7212 */ /* 0x000fe400078e960e */
[----:B------:R-:W-:Y:S02]  /*11a0*/  LOP3.LUT R15, R12, R11, R13, 0xe8, !PT ;  /* 0x0000000b0c0f7212 */ /* 0x000fe400078ee80d */
[----:B------:R-:W-:Y:S02]  /*11b0*/  LOP3.LUT R18, R20, R18, R19, 0x96, !PT ;  /* 0x0000001214127212 */ /* 0x000fe400078e9613 */
[----:B------:R-:W-:Y:S02]  /*11c0*/  LOP3.LUT R17, R6, R9, R7, 0xe2, !PT ;  /* 0x0000000906117212 */ /* 0x000fe400078ee207 */
[----:B------:R-:W-:Y:S02]  /*11d0*/  IADD3 R14, PT, PT, R4, R14, R15 ;  /* 0x0000000e040e7210 */ /* 0x000fe40007ffe00f */
[----:B------:R-:W-:-:S03]  /*11e0*/  IADD3 R0, PT, PT, R0, R18, R17 ;  /* 0x0000001200007210 */ /* 0x000fc60007ffe011 */
[----:B------:R-:W-:Y:S02]  /*11f0*/  VIADD R14, R14, 0x383d945 ;  /* 0x0383d9450e0e7836 */ /* 0x000fe40000000000 */
[----:B------:R-:W-:-:S03]  /*1200*/  VIADD R0, R0, 0xd807aa98 ;  /* 0xd807aa9800007836 */ /* 0x000fc60000000000 */
[C---:B------:R-:W-:Y:S01]  /*1210*/  SHF.L.W.U32.HI R12, R14.reuse, 0x1e, R14 ;  /* 0x0000001e0e0c7819 */ /* 0x040fe20000010e0e */
        /* <DEDUP_REMOVED lines=12> */
[----:B------:R-:W-:Y:S01]  /*12e0*/  VIADD R7, R7, 0x12835b01 ;  /* 0x12835b0107077836 */ /* 0x000fe20000000000 */
[C-C-:B------:R-:W-:Y:S02]  /*12f0*/  SHF.L.W.U32.HI R11, R12.reuse, 0x1e, R12.reuse ;  /* 0x0000001e0c0b7819 */ /* 0x140fe40000010e0c */
[C-C-:B------:R-:W-:Y:S01]  /*1300*/  SHF.L.W.U32.HI R18, R12.reuse, 0x13, R12.reuse ;  /* 0x000000130c127819 */ /* 0x140fe20000010e0c */
[C---:B------:R-:W-:Y:S01]  /*1310*/  IMAD.IADD R3, R12.reuse, 0x1, R7 ;  /* 0x000000010c037824 */ /* 0x040fe200078e0207 */
[--C-:B------:R-:W-:Y:S02]  /*1320*/  SHF.L.W.U32.HI R15, R12, 0xa, R12.reuse ;  /* 0x0000000a0c0f7819 */ /* 0x100fe40000010e0c */
[----:B------:R-:W-:Y:S02]  /*1330*/  LOP3.LUT R13, R13, R14, R12, 0xe8, !PT ;  /* 0x0000000e0d0d7212 */ /* 0x000fe400078ee80c */
[C-C-:B------:R-:W-:Y:S02]  /*1340*/  SHF.L.W.U32.HI R17, R3.reuse, 0x1a, R3.reuse ;  /* 0x0000001a03117819 */ /* 0x140fe40000010e03 */
[----:B------:R-:W-:-:S02]  /*1350*/  SHF.L.W.U32.HI R20, R3, 0x15, R3 ;  /* 0x0000001503147819 */ /* 0x000fc40000010e03 */
[----:B------:R-:W-:Y:S02]  /*1360*/  SHF.L.W.U32.HI R19, R3, 0x7, R3 ;  /* 0x0000000703137819 */ /* 0x000fe40000010e03 */
[----:B------:R-:W-:Y:S02]  /*1370*/  LOP3.LUT R11, R15, R18, R11, 0x96, !PT ;  /* 0x000000120f0b7212 */ /* 0x000fe400078e960b */
[----:B------:R-:W-:Y:S02]  /*1380*/  LOP3.LUT R19, R19, R17, R20, 0x96, !PT ;  /* 0x0000001113137212 */ /* 0x000fe400078e9614 */
[----:B------:R-:W-:Y:S02]  /*1390*/  LOP3.LUT R17, R4, R3, R9, 0xe2, !PT ;  /* 0x0000000304117212 */ /* 0x000fe400078ee209 */
[----:B------:R-:W-:Y:S02]  /*13a0*/  IADD3 R13, PT, PT, R8, R11, R13 ;  /* 0x0000000b080d7210 */ /* 0x000fe40007ffe00d */
[----:B------:R-:W-:-:S02]  /*13b0*/  IADD3 R17, PT, PT, R6, R19, R17 ;  /* 0x0000001306117210 */ /* 0x000fc40007ffe011 */
[C-C-:B------:R-:W-:Y:S02]  /*13c0*/  SHF.L.W.U32.HI R11, R13.reuse, 0x1e, R13.reuse ;  /* 0x0000001e0d0b7819 */ /* 0x140fe40000010e0d */
[--C-:B------:R-:W-:Y:S01]  /*13d0*/  SHF.L.W.U32.HI R18, R13, 0x13, R13.reuse ;  /* 0x000000130d127819 */ /* 0x100fe20000010e0d */
[----:B------:R-:W-:Y:S01]  /*13e0*/  VIADD R8, R17, 0x243185be ;  /* 0x243185be11087836 */ /* 0x000fe20000000000 */
[----:B------:R-:W-:-:S03]  /*13f0*/  SHF.L.W.U32.HI R15, R13, 0xa, R13 ;  /* 0x0000000a0d0f7819 */ /* 0x000fc60000010e0d */
[----:B------:R-:W-:Y:S01]  /*1400*/  IMAD.IADD R6, R13, 0x1, R8 ;  /* 0x000000010d067824 */ /* 0x000fe200078e0208 */
[----:B------:R-:W-:Y:S02]  /*1410*/  LOP3.LUT R15, R15, R18, R11, 0x96, !PT ;  /* 0x000000120f0f7212 */ /* 0x000fe400078e960b */
[----:B------:R-:W-:Y:S02]  /*1420*/  LOP3.LUT R11, R14, R12, R13, 0xe8, !PT ;  /* 0x0000000c0e0b7212 */ /* 0x000fe400078ee80d */
[C-C-:B------:R-:W-:Y:S02]  /*1430*/  SHF.L.W.U32.HI R17, R6.reuse, 0x1a, R6.reuse ;  /* 0x0000001a06117819 */ /* 0x140fe40000010e06 */
[C-C-:B------:R-:W-:Y:S02]  /*1440*/  SHF.L.W.U32.HI R20, R6.reuse, 0x15, R6.reuse ;  /* 0x0000001506147819 */ /* 0x140fe40000010e06 */
[----:B------:R-:W-:Y:S02]  /*1450*/  SHF.L.W.U32.HI R19, R6, 0x7, R6 ;  /* 0x0000000706137819 */ /* 0x000fe40000010e06 */
[----:B------:R-:W-:-:S02]  /*1460*/  IADD3 R18, PT, PT, R10, R15, R11 ;  /* 0x0000000f0a127210 */ /* 0x000fc40007ffe00b */
[----:B------:R-:W-:Y:S02]  /*1470*/  LOP3.LUT R17, R19, R17, R20, 0x96, !PT ;  /* 0x0000001113117212 */ /* 0x000fe400078e9614 */
[----:B------:R-:W-:Y:S02]  /*1480*/  LOP3.LUT R20, R3, R6, R4, 0xe2, !PT ;  /* 0x0000000603147212 */ /* 0x000fe400078ee204 */
[C---:B------:R-:W-:Y:S02]  /*1490*/  SHF.L.W.U32.HI R11, R18.reuse, 0x1e, R18 ;  /* 0x0000001e120b7819 */ /* 0x040fe40000010e12 */
[----:B------:R-:W-:Y:S02]  /*14a0*/  IADD3 R9, PT, PT, R9, R17, R20 ;  /* 0x0000001109097210 */ /* 0x000fe40007ffe014 */
[C-C-:B------:R-:W-:Y:S02]  /*14b0*/  SHF.L.W.U32.HI R14, R18.reuse, 0x13, R18.reuse ;  /* 0x00000013120e7819 */ /* 0x140fe40000010e12 */
[----:B------:R-:W-:Y:S01]  /*14c0*/  SHF.L.W.U32.HI R15, R18, 0xa, R18 ;  /* 0x0000000a120f7819 */ /* 0x000fe20000010e12 */
[----:B------:R-:W-:-:S03]  /*14d0*/  VIADD R9, R9, 0x550c7dc3 ;  /* 0x550c7dc309097836 */ /* 0x000fc60000000000 */
[----:B------:R-:W-:Y:S01]  /*14e0*/  LOP3.LUT R14, R15, R14, R11, 0x96, !PT ;  /* 0x0000000e0f0e7212 */ /* 0x000fe200078e960b */
[----:B------:R-:W-:Y:S01]  /*14f0*/  IMAD.IADD R10, R18, 0x1, R9 ;  /* 0x00000001120a7824 */ /* 0x000fe200078e0209 */
[----:B------:R-:W-:-:S04]  /*1500*/  LOP3.LUT R11, R12, R13, R18, 0xe8, !PT ;  /* 0x0000000d0c0b7212 */ /* 0x000fc800078ee812 */
[C-C-:B------:R-:W-:Y:S02]  /*1510*/  SHF.L.W.U32.HI R17, R10.reuse, 0x1a, R10.reuse ;  /* 0x0000001a0a117819 */ /* 0x140fe40000010e0a */
[C-C-:B------:R-:W-:Y:S02]  /*1520*/  SHF.L.W.U32.HI R20, R10.reuse, 0x15, R10.reuse ;  /* 0x000000150a147819 */ /* 0x140fe40000010e0a */
[----:B------:R-:W-:-:S04]  /*1530*/  SHF.L.W.U32.HI R19, R10, 0x7, R10 ;  /* 0x000000070a137819 */ /* 0x000fc80000010e0a */
[----:B------:R-:W-:Y:S02]  /*1540*/  LOP3.LUT R19, R19, R17, R20, 0x96, !PT ;  /* 0x0000001113137212 */ /* 0x000fe400078e9614 */
[----:B------:R-:W-:-:S04]  /*1550*/  LOP3.LUT R17, R6, R10, R3, 0xe2, !PT ;  /* 0x0000000a06117212 */ /* 0x000fc800078ee203 */
[----:B------:R-:W-:Y:S02]  /*1560*/  IADD3 R4, PT, PT, R4, R19, R17 ;  /* 0x0000001304047210 */ /* 0x000fe40007ffe011 */
[----:B------:R-:W-:-:S03]  /*1570*/  IADD3 R17, PT, PT, R0, R14, R11 ;  /* 0x0000000e00117210 */ /* 0x000fc60007ffe00b */
[----:B------:R-:W-:Y:S01]  /*1580*/  VIADD R4, R4, 0x72be5d74 ;  /* 0x72be5d7404047836 */ /* 0x000fe20000000000 */
[C-C-:B------:R-:W-:Y:S02]  /*1590*/  SHF.L.W.U32.HI R0, R17.reuse, 0x1e, R17.reuse ;  /* 0x0000001e11007819 */ /* 0x140fe40000010e11 */
[C-C-:B------:R-:W-:Y:S01]  /*15a0*/  SHF.L.W.U32.HI R15, R17.reuse, 0x13, R17.reuse ;  /* 0x00000013110f7819 */ /* 0x140fe20000010e11 */
[C---:B------:R-:W-:Y:S01]  /*15b0*/  IMAD.IADD R11, R17.reuse, 0x1, R4 ;  /* 0x00000001110b7824 */ /* 0x040fe200078e0204 */
[----:B------:R-:W-:-:S04]  /*15c0*/  SHF.L.W.U32.HI R12, R17, 0xa, R17 ;  /* 0x0000000a110c7819 */ /* 0x000fc80000010e11 */
[C-C-:B------:R-:W-:Y:S02]  /*15d0*/  SHF.L.W.U32.HI R14, R11.reuse, 0x1a, R11.reuse ;  /* 0x0000001a0b0e7819 */ /* 0x140fe40000010e0b */
[C-C-:B------:R-:W-:Y:S02]  /*15e0*/  SHF.L.W.U32.HI R19, R11.reuse, 0x15, R11.reuse ;  /* 0x000000150b137819 */ /* 0x140fe40000010e0b */
[----:B------:R-:W-:Y:S02]  /*15f0*/  SHF.L.W.U32.HI R20, R11, 0x7, R11 ;  /* 0x000000070b147819 */ /* 0x000fe40000010e0b */
[----:B------:R-:W-:Y:S02]  /*1600*/  LOP3.LUT R0, R12, R15, R0, 0x96, !PT ;  /* 0x0000000f0c007212 */ /* 0x000fe400078e9600 */
[----:B------:R-:W-:Y:S02]  /*1610*/  LOP3.LUT R19, R20, R14, R19, 0x96, !PT ;  /* 0x0000000e14137212 */ /* 0x000fe400078e9613 */
[----:B------:R-:W-:-:S02]  /*1620*/  LOP3.LUT R20, R10, R11, R6, 0xe2, !PT ;  /* 0x0000000b0a147212 */ /* 0x000fc400078ee206 */
[----:B------:R-:W-:Y:S02]  /*1630*/  LOP3.LUT R14, R13, R18, R17, 0xe8, !PT ;  /* 0x000000120d0e7212 */ /* 0x000fe400078ee811 */
        /* <DEDUP_REMOVED lines=29> */
[----:B------:R-:W-:Y:S01]  /*1810*/  IADD3 R18, PT, PT, R9, R0, R18 ;  /* 0x0000000009127210 */ /* 0x000fe20007ffe012 */
[----:B------:R-:W-:Y:S01]  /*1820*/  IMAD.MOV.U32 R0, RZ, RZ, 0x54750000 ;  /* 0x54750000ff007424 */ /* 0x000fe200078e00ff */
[----:B------:R-:W-:Y:S01]  /*1830*/  SHF.R.U32.HI R10, RZ, 0x3, R5 ;  /* 0x00000003ff0a7819 */ /* 0x000fe20000011605 */
[----:B------:R-:W-:-:S03]  /*1840*/  VIADD R9, R19, 0xc19bf1e4 ;  /* 0xc19bf1e413097836 */ /* 0x000fc60000000000 */
[----:B------:R-:W-:Y:S01]  /*1850*/  SHF.L.W.U32.HI R3, R0, 0xe, R5 ;  /* 0x0000000e00037819 */ /* 0x000fe20000010e05 */
[----:B------:R-:W-:Y:S01]  /*1860*/  IMAD.IADD R7, R18, 0x1, R9 ;  /* 0x0000000112077824 */ /* 0x000fe200078e0209 */
[----:B------:R-:W-:-:S04]  /*1870*/  SHF.L.W.U32.HI R0, R5, 0x19, R2 ;  /* 0x0000001905007819 */ /* 0x000fc80000010e02 */
[C-C-:B------:R-:W-:Y:S02]  /*1880*/  SHF.L.W.U32.HI R17, R7.reuse, 0x1a, R7.reuse ;  /* 0x0000001a07117819 */ /* 0x140fe40000010e07 */
[C-C-:B------:R-:W-:Y:S02]  /*1890*/  SHF.L.W.U32.HI R20, R7.reuse, 0x15, R7.reuse ;  /* 0x0000001507147819 */ /* 0x140fe40000010e07 */
[----:B------:R-:W-:Y:S02]  /*18a0*/  SHF.L.W.U32.HI R19, R7, 0x7, R7 ;  /* 0x0000000707137819 */ /* 0x000fe40000010e07 */
[----:B------:R-:W-:Y:S02]  /*18b0*/  LOP3.LUT R0, R10, R0, R3, 0x96, !PT ;  /* 0x000000000a007212 */ /* 0x000fe400078e9603 */
[----:B------:R-:W-:Y:S02]  /*18c0*/  LOP3.LUT R20, R19, R17, R20, 0x96, !PT ;  /* 0x0000001113147212 */ /* 0x000fe400078e9614 */
[--C-:B------:R-:W-:Y:S01]  /*18d0*/  SHF.L.W.U32.HI R3, R18, 0x1e, R18.reuse ;  /* 0x0000001e12037819 */ /* 0x100fe20000010e12 */
[----:B------:R-:W-:Y:S01]  /*18e0*/  VIADD R0, R0, 0x31653448 ;  /* 0x3165344800007836 */ /* 0x000fe20000000000 */
[----:B------:R-:W-:-:S02]  /*18f0*/  SHF.L.W.U32.HI R10, R18, 0x13, R18 ;  /* 0x00000013120a7819 */ /* 0x000fc40000010e12 */
[----:B------:R-:W-:Y:S02]  /*1900*/  SHF.L.W.U32.HI R17, R18, 0xa, R18 ;  /* 0x0000000a12117819 */ /* 0x000fe40000010e12 */
[----:B------:R-:W-:Y:S02]  /*1910*/  LOP3.LUT R19, R6, R7, R12, 0xe2, !PT ;  /* 0x0000000706137212 */ /* 0x000fe400078ee20c */
[----:B------:R-:W-:Y:S02]  /*1920*/  LOP3.LUT R3, R17, R10, R3, 0x96, !PT ;  /* 0x0000000a11037212 */ /* 0x000fe400078e9603 */
[----:B------:R-:W-:Y:S02]  /*1930*/  LOP3.LUT R17, R14, R15, R18, 0xe8, !PT ;  /* 0x0000000f0e117212 */ /* 0x000fe400078ee812 */
[----:B------:R-:W-:Y:S02]  /*1940*/  IADD3 R14, PT, PT, R19, R20, R0 ;  /* 0x00000014130e7210 */ /* 0x000fe40007ffe000 */
[----:B------:R-:W-:-:S02]  /*1950*/  IADD3 R17, PT, PT, R4, R3, R17 ;  /* 0x0000000304117210 */ /* 0x000fc40007ffe011 */
[----:B------:R-:W-:Y:S02]  /*1960*/  IADD3 R14, PT, PT, R14, -0x1b64963f, R11 ;  /* 0xe49b69c10e0e7810 */ /* 0x000fe40007ffe00b */
[C-C-:B------:R-:W-:Y:S02]  /*1970*/  SHF.L.W.U32.HI R4, R17.reuse, 0x1e, R17.reuse ;  /* 0x0000001e11047819 */ /* 0x140fe40000010e11 */
[C---:B------:R-:W-:Y:S01]  /*1980*/  SHF.L.W.U32.HI R11, R17.reuse, 0x13, R17 ;  /* 0x00000013110b7819 */ /* 0x040fe20000010e11 */
[----:B------:R-:W-:-:S05]  /*1990*/  IMAD.IADD R10, R17, 0x1, R14 ;  /* 0x00000001110a7824 */ /* 0x000fca00078e020e */
[C-C-:B------:R-:W-:Y:S02]  /*19a0*/  SHF.L.W.U32.HI R3, R10.reuse, 0x1a, R10.reuse ;  /* 0x0000001a0a037819 */ /* 0x140fe40000010e0a */
[C-C-:B------:R-:W-:Y:S02]  /*19b0*/  SHF.L.W.U32.HI R20, R10.reuse, 0x15, R10.reuse ;  /* 0x000000150a147819 */ /* 0x140fe40000010e0a */
[----:B------:R-:W-:-:S04]  /*19c0*/  SHF.L.W.U32.HI R19, R10, 0x7, R10 ;  /* 0x000000070a137819 */ /* 0x000fc80000010e0a */
[----:B------:R-:W-:Y:S01]  /*19d0*/  LOP3.LUT R21, R19, R3, R20, 0x96, !PT ;  /* 0x0000000313157212 */ /* 0x000fe200078e9614 */
[----:B------:R-:W-:Y:S01]  /*19e0*/  VIADD R3, R2, 0x54ab0000 ;  /* 0x54ab000002037836 */ /* 0x000fe20000000000 */
[--C-:B------:R-:W-:Y:S02]  /*19f0*/  SHF.L.W.U32.HI R19, R17, 0xa, R17.reuse ;  /* 0x0000000a11137819 */ /* 0x100fe40000010e11 */
[----:B------:R-:W-:Y:S02]  /*1a00*/  LOP3.LUT R20, R7, R10, R6, 0xe2, !PT ;  /* 0x0000000a07147212 */ /* 0x000fe400078ee206 */
[----:B------:R-:W-:Y:S02]  /*1a10*/  LOP3.LUT R19, R19, R11, R4, 0x96, !PT ;  /* 0x0000000b13137212 */ /* 0x000fe400078e9604 */
[----:B------:R-:W-:Y:S02]  /*1a20*/  LOP3.LUT R4, R15, R18, R17, 0xe8, !PT ;  /* 0x000000120f047212 */ /* 0x000fe400078ee811 */
[----:B------:R-:W-:-:S02]  /*1a30*/  IADD3 R21, PT, PT, R20, R21, R3 ;  /* 0x0000001514157210 */ /* 0x000fc40007ffe003 */
[----:B------:R-:W-:Y:S02]  /*1a40*/  IADD3 R19, PT, PT, R13, R19, R4 ;  /* 0x000000130d137210 */ /* 0x000fe40007ffe004 */
[----:B------:R-:W-:Y:S02]  /*1a50*/  IADD3 R12, PT, PT, R21, -0x1041b87a, R12 ;  /* 0xefbe4786150c7810 */ /* 0x000fe40007ffe00c */
[C-C-:B------:R-:W-:Y:S02]  /*1a60*/  SHF.L.W.U32.HI R4, R0.reuse, 0xf, R0.reuse ;  /* 0x0000000f00047819 */ /* 0x140fe40000010e00 */
[----:B------:R-:W-:Y:S01]  /*1a70*/  SHF.L.W.U32.HI R13, R0, 0xd, R0 ;  /* 0x0000000d000d7819 */ /* 0x000fe20000010e00 */
[----:B------:R-:W-:Y:S01]  /*1a80*/  IMAD.IADD R11, R19, 0x1, R12 ;  /* 0x00000001130b7824 */ /* 0x000fe200078e020c */
[----:B------:R-:W-:-:S04]  /*1a90*/  SHF.R.U32.HI R15, RZ, 0xa, R0 ;  /* 0x0000000aff0f7819 */ /* 0x000fc80000011600 */
[C-C-:B------:R-:W-:Y:S02]  /*1aa0*/  SHF.L.W.U32.HI R20, R11.reuse, 0x1a, R11.reuse ;  /* 0x0000001a0b147819 */ /* 0x140fe40000010e0b */
[C-C-:B------:R-:W-:Y:S02]  /*1ab0*/  SHF.L.W.U32.HI R21, R11.reuse, 0x15, R11.reuse ;  /* 0x000000150b157819 */ /* 0x140fe40000010e0b */
[----:B------:R-:W-:Y:S02]  /*1ac0*/  SHF.L.W.U32.HI R24, R11, 0x7, R11 ;  /* 0x000000070b187819 */ /* 0x000fe40000010e0b */
[----:B------:R-:W-:Y:S02]  /*1ad0*/  LOP3.LUT R4, R15, R4, R13, 0x96, !PT ;  /* 0x000000040f047212 */ /* 0x000fe400078e960d */
[----:B------:R-:W-:Y:S02]  /*1ae0*/  LOP3.LUT R24, R24, R20, R21, 0x96, !PT ;  /* 0x0000001418187212 */ /* 0x000fe400078e9615 */
[C-C-:B------:R-:W-:Y:S01]  /*1af0*/  SHF.L.W.U32.HI R13, R19.reuse, 0x1e, R19.reuse ;  /* 0x0000001e130d7819 */ /* 0x140fe20000010e13 */
[----:B------:R-:W-:Y:S01]  /*1b00*/  VIADD R4, R4, 0x11002000 ;  /* 0x1100200004047836 */ /* 0x000fe20000000000 */
[----:B------:R-:W-:-:S02]  /*1b10*/  SHF.L.W.U32.HI R20, R19, 0x13, R19 ;  /* 0x0000001313147819 */ /* 0x000fc40000010e13 */
[----:B------:R-:W-:Y:S02]  /*1b20*/  SHF.L.W.U32.HI R15, R19, 0xa, R19 ;  /* 0x0000000a130f7819 */ /* 0x000fe40000010e13 */
[----:B------:R-:W-:Y:S02]  /*1b30*/  LOP3.LUT R21, R10, R11, R7, 0xe2, !PT ;  /* 0x0000000b0a157212 */ /* 0x000fe400078ee207 */
[----:B------:R-:W-:Y:S02]  /*1b40*/  LOP3.LUT R20, R15, R20, R13, 0x96, !PT ;  /* 0x000000140f147212 */ /* 0x000fe400078e960d */
[----:B------:R-:W-:Y:S02]  /*1b50*/  LOP3.LUT R13, R18, R17, R19, 0xe8, !PT ;  /* 0x00000011120d7212 */ /* 0x000fe400078ee813 */
[----:B------:R-:W-:Y:S02]  /*1b60*/  IADD3 R21, PT, PT, R21, R24, R4 ;  /* 0x0000001815157210 */ /* 0x000fe40007ffe004 */
[----:B------:R-:W-:Y:S01]  /*1b70*/  IADD3 R20, PT, PT, R8, R20, R13 ;  /* 0x0000001408147210 */ /* 0x000fe20007ffe00d */
[----:B------:R-:W-:Y:S01]  /*1b80*/  IMAD.MOV.U32 R8, RZ, RZ, 0x54ab0000 ;  /* 0x54ab0000ff087424 */ /* 0x000fe200078e00ff */
[----:B------:R-:W-:-:S02]  /*1b90*/  IADD3 R13, PT, PT, R21, 0xfc19dc6, R6 ;  /* 0x0fc19dc6150d7810 */ /* 0x000fc40007ffe006 */
[----:B------:R-:W-:Y:S02]  /*1ba0*/  SHF.R.U32.HI R15, RZ, 0xa, R3 ;  /* 0x0000000aff0f7819 */ /* 0x000fe40000011603 */
        /* <DEDUP_REMOVED lines=8> */
[----:B------:R-:W-:-:S02]  /*1c30*/  SHF.L.W.U32.HI R15, R20, 0x1e, R20 ;  /* 0x0000001e140f7819 */ /* 0x000fc40000010e14 */
[C-C-:B------:R-:W-:Y:S02]  /*1c40*/  SHF.L.W.U32.HI R24, R20.reuse, 0x13, R20.reuse ;  /* 0x0000001314187819 */ /* 0x140fe40000010e14 */
[----:B------:R-:W-:Y:S02]  /*1c50*/  SHF.L.W.U32.HI R21, R20, 0xa, R20 ;  /* 0x0000000a14157819 */ /* 0x000fe40000010e14 */
[----:B------:R-:W-:Y:S02]  /*1c60*/  LOP3.LUT R5, R6, 0x80000000, RZ, 0x3c, !PT ;  /* 0x8000000006057812 */ /* 0x000fe400078e3cff */
[----:B------:R-:W-:Y:S02]  /*1c70*/  LOP3.LUT R26, R11, R18, R10, 0xe2, !PT ;  /* 0x000000120b1a7212 */ /* 0x000fe400078ee20a */
[----:B------:R-:W-:Y:S02]  /*1c80*/  LOP3.LUT R15, R21, R24, R15, 0x96, !PT ;  /* 0x00000018150f7212 */ /* 0x000fe400078e960f */
[----:B------:R-:W-:-:S02]  /*1c90*/  LOP3.LUT R24, R17, R19, R20, 0xe8, !PT ;  /* 0x0000001311187212 */ /* 0x000fc400078ee814 */
[----:B------:R-:W-:Y:S02]  /*1ca0*/  IADD3 R26, PT, PT, R26, R25, R5 ;  /* 0x000000191a1a7210 */ /* 0x000fe40007ffe005 */
[----:B------:R-:W-:Y:S02]  /*1cb0*/  IADD3 R24, PT, PT, R9, R15, R24 ;  /* 0x0000000f09187210 */ /* 0x000fe40007ffe018 */
[----:B------:R-:W-:Y:S02]  /*1cc0*/  IADD3 R17, PT, PT, R26, 0x240ca1cc, R7 ;  /* 0x240ca1cc1a117810 */ /* 0x000fe40007ffe007 */
[C-C-:B------:R-:W-:Y:S02]  /*1cd0*/  SHF.L.W.U32.HI R7, R4.reuse, 0xf, R4.reuse ;  /* 0x0000000f04077819 */ /* 0x140fe40000010e04 */
[--C-:B------:R-:W-:Y:S01]  /*1ce0*/  SHF.L.W.U32.HI R26, R4, 0xd, R4.reuse ;  /* 0x0000000d041a7819 */ /* 0x100fe20000010e04 */
[----:B------:R-:W-:Y:S01]  /*1cf0*/  IMAD.IADD R15, R24, 0x1, R17 ;  /* 0x00000001180f7824 */ /* 0x000fe200078e0211 */
[----:B------:R-:W-:-:S02]  /*1d00*/  SHF.R.U32.HI R9, RZ, 0xa, R4 ;  /* 0x0000000aff097819 */ /* 0x000fc40000011604 */
[----:B------:R-:W-:Y:S02]  /*1d10*/  SHF.L.W.U32.HI R21, R24, 0xa, R24 ;  /* 0x0000000a18157819 */ /* 0x000fe40000010e18 */
[C-C-:B------:R-:W-:Y:S02]  /*1d20*/  SHF.L.W.U32.HI R25, R15.reuse, 0x1a, R15.reuse ;  /* 0x0000001a0f197819 */ /* 0x140fe40000010e0f */
[C-C-:B------:R-:W-:Y:S02]  /*1d30*/  SHF.L.W.U32.HI R28, R15.reuse, 0x15, R15.reuse ;  /* 0x000000150f1c7819 */ /* 0x140fe40000010e0f */
[----:B------:R-:W-:Y:S02]  /*1d40*/  SHF.L.W.U32.HI R27, R15, 0x7, R15 ;  /* 0x000000070f1b7819 */ /* 0x000fe40000010e0f */
[----:B------:R-:W-:Y:S02]  /*1d50*/  LOP3.LUT R7, R9, R7, R26, 0x96, !PT ;  /* 0x0000000709077212 */ /* 0x000fe400078e961a */
[----:B------:R-:W-:-:S02]  /*1d60*/  LOP3.LUT R27, R27, R25, R28, 0x96, !PT ;  /* 0x000000191b1b7212 */ /* 0x000fc400078e961c */
[C-C-:B------:R-:W-:Y:S02]  /*1d70*/  SHF.L.W.U32.HI R9, R24.reuse, 0x1e, R24.reuse ;  /* 0x0000001e18097819 */ /* 0x140fe40000010e18 */
[--C-:B------:R-:W-:Y:S02]  /*1d80*/  SHF.L.W.U32.HI R26, R24, 0x13, R24.reuse ;  /* 0x00000013181a7819 */ /* 0x100fe40000010e18 */
[----:B------:R-:W-:Y:S02]  /*1d90*/  LOP3.LUT R28, R18, R15, R11, 0xe2, !PT ;  /* 0x0000000f121c7212 */ /* 0x000fe400078ee20b */
[----:B------:R-:W-:Y:S02]  /*1da0*/  LOP3.LUT R25, R19, R20, R24, 0xe8, !PT ;  /* 0x0000001413197212 */ /* 0x000fe400078ee818 */
[----:B------:R-:W-:Y:S02]  /*1db0*/  LOP3.LUT R9, R21, R26, R9, 0x96, !PT ;  /* 0x0000001a15097212 */ /* 0x000fe400078e9609 */
[----:B------:R-:W-:-:S02]  /*1dc0*/  IADD3 R19, PT, PT, R28, R27, R7 ;  /* 0x0000001b1c137210 */ /* 0x000fc40007ffe007 */
[----:B------:R-:W-:Y:S02]  /*1dd0*/  IADD3 R25, PT, PT, R14, R9, R25 ;  /* 0x000000090e197210 */ /* 0x000fe40007ffe019 */
[----:B------:R-:W-:Y:S02]  /*1de0*/  IADD3 R19, PT, PT, R19, 0x2de92c6f, R10 ;  /* 0x2de92c6f13137810 */ /* 0x000fe40007ffe00a */
[C-C-:B------:R-:W-:Y:S02]  /*1df0*/  SHF.L.W.U32.HI R9, R5.reuse, 0xf, R6.reuse ;  /* 0x0000000f05097819 */ /* 0x140fe40000010e06 */
[----:B------:R-:W-:Y:S01]  /*1e00*/  SHF.L.W.U32.HI R10, R5, 0xd, R6 ;  /* 0x0000000d050a7819 */ /* 0x000fe20000010e06 */
[C---:B------:R-:W-:Y:S01]  /*1e10*/  IMAD.IADD R14, R25.reuse, 0x1, R19 ;  /* 0x00000001190e7824 */ /* 0x040fe200078e0213 */
[----:B------:R-:W-:Y:S02]  /*1e20*/  SHF.R.U32.HI R21, RZ, 0xa, R5 ;  /* 0x0000000aff157819 */ /* 0x000fe40000011605 */
[----:B------:R-:W-:-:S02]  /*1e30*/  SHF.L.W.U32.HI R26, R25, 0xa, R25 ;  /* 0x0000000a191a7819 */ /* 0x000fc40000010e19 */
[C-C-:B------:R-:W-:Y:S02]  /*1e40*/  SHF.L.W.U32.HI R27, R14.reuse, 0x1a, R14.reuse ;  /* 0x0000001a0e1b7819 */ /* 0x140fe40000010e0e */
[C-C-:B------:R-:W-:Y:S02]  /*1e50*/  SHF.L.W.U32.HI R28, R14.reuse, 0x15, R14.reuse ;  /* 0x000000150e1c7819 */ /* 0x140fe40000010e0e */
[----:B------:R-:W-:Y:S02]  /*1e60*/  SHF.L.W.U32.HI R29, R14, 0x7, R14 ;  /* 0x000000070e1d7819 */ /* 0x000fe40000010e0e */
[----:B------:R-:W-:Y:S02]  /*1e70*/  LOP3.LUT R9, R21, R9, R10, 0x96, !PT ;  /* 0x0000000915097212 */ /* 0x000fe400078e960a */
[C-C-:B------:R-:W-:Y:S02]  /*1e80*/  SHF.L.W.U32.HI R10, R25.reuse, 0x1e, R25.reuse ;  /* 0x0000001e190a7819 */ /* 0x140fe40000010e19 */
[----:B------:R-:W-:-:S02]  /*1e90*/  SHF.L.W.U32.HI R21, R25, 0x13, R25 ;  /* 0x0000001319157819 */ /* 0x000fc40000010e19 */
[----:B------:R-:W-:Y:S02]  /*1ea0*/  LOP3.LUT R27, R29, R27, R28, 0x96, !PT ;  /* 0x0000001b1d1b7212 */ /* 0x000fe400078e961c */
[----:B------:R-:W-:Y:S02]  /*1eb0*/  LOP3.LUT R28, R15, R14, R18, 0xe2, !PT ;  /* 0x0000000e0f1c7212 */ /* 0x000fe400078ee212 */
[----:B------:R-:W-:Y:S02]  /*1ec0*/  LOP3.LUT R10, R26, R21, R10, 0x96, !PT ;  /* 0x000000151a0a7212 */ /* 0x000fe400078e960a */
[----:B------:R-:W-:Y:S02]  /*1ed0*/  LOP3.LUT R21, R20, R24, R25, 0xe8, !PT ;  /* 0x0000001814157212 */ /* 0x000fe400078ee819 */
[----:B------:R-:W-:Y:S02]  /*1ee0*/  IADD3 R20, PT, PT, R28, R27, R9 ;  /* 0x0000001b1c147210 */ /* 0x000fe40007ffe009 */
[----:B------:R-:W-:-:S02]  /*1ef0*/  IADD3 R28, PT, PT, R12, R10, R21 ;  /* 0x0000000a0c1c7210 */ /* 0x000fc40007ffe015 */
[----:B------:R-:W-:Y:S02]  /*1f00*/  IADD3 R20, PT, PT, R20, 0x4a7484aa, R11 ;  /* 0x4a7484aa14147810 */ /* 0x000fe40007ffe00b */
[C-C-:B------:R-:W-:Y:S02]  /*1f10*/  SHF.L.W.U32.HI R10, R7.reuse, 0xf, R7.reuse ;  /* 0x0000000f070a7819 */ /* 0x140fe40000010e07 */
[--C-:B------:R-:W-:Y:S01]  /*1f20*/  SHF.L.W.U32.HI R11, R7, 0xd, R7.reuse ;  /* 0x0000000d070b7819 */ /* 0x100fe20000010e07 */
[----:B------:R-:W-:Y:S01]  /*1f30*/  IMAD.IADD R21, R28, 0x1, R20 ;  /* 0x000000011c157824 */ /* 0x000fe200078e0214 */
[----:B------:R-:W-:Y:S02]  /*1f40*/  SHF.R.U32.HI R12, RZ, 0xa, R7 ;  /* 0x0000000aff0c7819 */ /* 0x000fe40000011607 */
[----:B------:R-:W-:Y:S02]  /*1f50*/  LOP3.LUT R24, R24, R25, R28, 0xe8, !PT ;  /* 0x0000001918187212 */ /* 0x000fe400078ee81c */
[----:B------:R-:W-:-:S02]  /*1f60*/  SHF.L.W.U32.HI R26, R21, 0x1a, R21 ;  /* 0x0000001a151a7819 */ /* 0x000fc40000010e15 */
        /* <DEDUP_REMOVED lines=10> */
[----:B------:R-:W-:Y:S02]  /*2010*/  IADD3 R27, PT, PT, R27, R29, R10 ;  /* 0x0000001d1b1b7210 */ /* 0x000fe40007ffe00a */
[----:B------:R-:W-:Y:S02]  /*2020*/  IADD3 R29, PT, PT, R13, R11, R24 ;  /* 0x0000000b0d1d7210 */ /* 0x000fe40007ffe018 */
[----:B------:R-:W-:-:S02]  /*2030*/  IADD3 R24, PT, PT, R27, 0x5cb0a9dc, R18 ;  /* 0x5cb0a9dc1b187810 */ /* 0x000fc40007ffe012 */
[C-C-:B------:R-:W-:Y:S02]  /*2040*/  SHF.L.W.U32.HI R11, R9.reuse, 0xf, R9.reuse ;  /* 0x0000000f090b7819 */ /* 0x140fe40000010e09 */
[--C-:B------:R-:W-:Y:S01]  /*2050*/  SHF.L.W.U32.HI R12, R9, 0xd, R9.reuse ;  /* 0x0000000d090c7819 */ /* 0x100fe20000010e09 */
[----:B------:R-:W-:Y:S01]  /*2060*/  IMAD.IADD R18, R29, 0x1, R24 ;  /* 0x000000011d127824 */ /* 0x000fe200078e0218 */
[----:B------:R-:W-:-:S04]  /*2070*/  SHF.R.U32.HI R13, RZ, 0xa, R9 ;  /* 0x0000000aff0d7819 */ /* 0x000fc80000011609 */
[C-C-:B------:R-:W-:Y:S02]  /*2080*/  SHF.L.W.U32.HI R26, R18.reuse, 0x1a, R18.reuse ;  /* 0x0000001a121a7819 */ /* 0x140fe40000010e12 */
[C-C-:B------:R-:W-:Y:S02]  /*2090*/  SHF.L.W.U32.HI R27, R18.reuse, 0x15, R18.reuse ;  /* 0x00000015121b7819 */ /* 0x140fe40000010e12 */
[----:B------:R-:W-:Y:S02]  /*20a0*/  SHF.L.W.U32.HI R30, R18, 0x7, R18 ;  /* 0x00000007121e7819 */ /* 0x000fe40000010e12 */
[----:B------:R-:W-:Y:S02]  /*20b0*/  LOP3.LUT R11, R13, R11, R12, 0x96, !PT ;  /* 0x0000000b0d0b7212 */ /* 0x000fe400078e960c */
[----:B------:R-:W-:Y:S02]  /*20c0*/  LOP3.LUT R27, R30, R26, R27, 0x96, !PT ;  /* 0x0000001a1e1b7212 */ /* 0x000fe400078e961b */
[C---:B------:R-:W-:Y:S01]  /*20d0*/  SHF.L.W.U32.HI R12, R29.reuse, 0x1e, R29 ;  /* 0x0000001e1d0c7819 */ /* 0x040fe20000010e1d */
[----:B------:R-:W-:Y:S01]  /*20e0*/  IMAD.IADD R11, R0, 0x1, R11 ;  /* 0x00000001000b7824 */ /* 0x000fe200078e020b */
[----:B------:R-:W-:-:S02]  /*20f0*/  SHF.L.W.U32.HI R13, R29, 0x13, R29 ;  /* 0x000000131d0d7819 */ /* 0x000fc40000010e1d */
[--C-:B------:R-:W-:Y:S02]  /*2100*/  SHF.L.W.U32.HI R26, R29, 0xa, R29.reuse ;  /* 0x0000000a1d1a7819 */ /* 0x100fe40000010e1d */
[----:B------:R-:W-:Y:S02]  /*2110*/  LOP3.LUT R32, R21, R18, R14, 0xe2, !PT ;  /* 0x0000001215207212 */ /* 0x000fe400078ee20e */
[----:B------:R-:W-:Y:S02]  /*2120*/  LOP3.LUT R12, R26, R13, R12, 0x96, !PT ;  /* 0x0000000d1a0c7212 */ /* 0x000fe400078e960c */
[----:B------:R-:W-:Y:S02]  /*2130*/  LOP3.LUT R30, R25, R28, R29, 0xe8, !PT ;  /* 0x0000001c191e7212 */ /* 0x000fe400078ee81d */
[----:B------:R-:W-:Y:S02]  /*2140*/  IADD3 R26, PT, PT, R32, R27, R11 ;  /* 0x0000001b201a7210 */ /* 0x000fe40007ffe00b */
[----:B------:R-:W-:-:S02]  /*2150*/  IADD3 R30, PT, PT, R17, R12, R30 ;  /* 0x0000000c111e7210 */ /* 0x000fc40007ffe01e */
[----:B------:R-:W-:Y:S02]  /*2160*/  IADD3 R26, PT, PT, R26, 0x76f988da, R15 ;  /* 0x76f988da1a1a7810 */ /* 0x000fe40007ffe00f */
[C-C-:B------:R-:W-:Y:S02]  /*2170*/  SHF.L.W.U32.HI R12, R10.reuse, 0xf, R10.reuse ;  /* 0x0000000f0a0c7819 */ /* 0x140fe40000010e0a */
[----:B------:R-:W-:Y:S01]  /*2180*/  SHF.L.W.U32.HI R13, R10, 0xd, R10 ;  /* 0x0000000d0a0d7819 */ /* 0x000fe20000010e0a */
[----:B------:R-:W-:Y:S01]  /*2190*/  IMAD.IADD R25, R30, 0x1, R26 ;  /* 0x000000011e197824 */ /* 0x000fe200078e021a */
[----:B------:R-:W-:Y:S02]  /*21a0*/  SHF.R.U32.HI R15, RZ, 0xa, R10 ;  /* 0x0000000aff0f7819 */ /* 0x000fe4000001160a */
[----:B------:R-:W-:Y:S02]  /*21b0*/  LOP3.LUT R28, R28, R29, R30, 0xe8, !PT ;  /* 0x0000001d1c1c7212 */ /* 0x000fe400078ee81e */
[----:B------:R-:W-:-:S02]  /*21c0*/  LOP3.LUT R12, R15, R12, R13, 0x96, !PT ;  /* 0x0000000c0f0c7212 */ /* 0x000fc400078e960d */
[C-C-:B------:R-:W-:Y:S02]  /*21d0*/  SHF.L.W.U32.HI R17, R25.reuse, 0x1a, R25.reuse ;  /* 0x0000001a19117819 */ /* 0x140fe40000010e19 */
[--C-:B------:R-:W-:Y:S01]  /*21e0*/  SHF.L.W.U32.HI R32, R25, 0x15, R25.reuse ;  /* 0x0000001519207819 */ /* 0x100fe20000010e19 */
[----:B------:R-:W-:Y:S01]  /*21f0*/  IMAD.IADD R12, R3, 0x1, R12 ;  /* 0x00000001030c7824 */ /* 0x000fe200078e020c */
[----:B------:R-:W-:Y:S02]  /*2200*/  SHF.L.W.U32.HI R27, R25, 0x7, R25 ;  /* 0x00000007191b7819 */ /* 0x000fe40000010e19 */
[C---:B------:R-:W-:Y:S02]  /*2210*/  SHF.L.W.U32.HI R13, R30.reuse, 0x1e, R30 ;  /* 0x0000001e1e0d7819 */ /* 0x040fe40000010e1e */
[----:B------:R-:W-:Y:S02]  /*2220*/  LOP3.LUT R27, R27, R17, R32, 0x96, !PT ;  /* 0x000000111b1b7212 */ /* 0x000fe400078e9620 */
[----:B------:R-:W-:-:S02]  /*2230*/  SHF.L.W.U32.HI R32, R30, 0x13, R30 ;  /* 0x000000131e207819 */ /* 0x000fc40000010e1e */
[----:B------:R-:W-:Y:S02]  /*2240*/  SHF.L.W.U32.HI R15, R30, 0xa, R30 ;  /* 0x0000000a1e0f7819 */ /* 0x000fe40000010e1e */
[----:B------:R-:W-:Y:S02]  /*2250*/  LOP3.LUT R17, R18, R25, R21, 0xe2, !PT ;  /* 0x0000001912117212 */ /* 0x000fe400078ee215 */
[----:B------:R-:W-:Y:S02]  /*2260*/  LOP3.LUT R13, R15, R32, R13, 0x96, !PT ;  /* 0x000000200f0d7212 */ /* 0x000fe400078e960d */
[----:B------:R-:W-:Y:S02]  /*2270*/  IADD3 R27, PT, PT, R17, R27, R12 ;  /* 0x0000001b111b7210 */ /* 0x000fe40007ffe00c */
[----:B------:R-:W-:Y:S02]  /*2280*/  IADD3 R19, PT, PT, R19, R13, R28 ;  /* 0x0000000d13137210 */ /* 0x000fe40007ffe01c */
[----:B------:R-:W-:-:S02]  /*2290*/  IADD3 R27, PT, PT, R27, -0x67c1aeae, R14 ;  /* 0x983e51521b1b7810 */ /* 0x000fc40007ffe00e */
[C-C-:B------:R-:W-:Y:S02]  /*22a0*/  SHF.L.W.U32.HI R13, R11.reuse, 0xf, R11.reuse ;  /* 0x0000000f0b0d7819 */ /* 0x140fe40000010e0b */
[----:B------:R-:W-:Y:S01]  /*22b0*/  SHF.L.W.U32.HI R14, R11, 0xd, R11 ;  /* 0x0000000d0b0e7819 */ /* 0x000fe20000010e0b */
[----:B------:R-:W-:Y:S01]  /*22c0*/  IMAD.IADD R28, R19, 0x1, R27 ;  /* 0x00000001131c7824 */ /* 0x000fe200078e021b */
[----:B------:R-:W-:Y:S02]  /*22d0*/  SHF.R.U32.HI R15, RZ, 0xa, R11 ;  /* 0x0000000aff0f7819 */ /* 0x000fe4000001160b */
[----:B------:R-:W-:Y:S02]  /*22e0*/  LOP3.LUT R29, R29, R30, R19, 0xe8, !PT ;  /* 0x0000001e1d1d7212 */ /* 0x000fe400078ee813 */
[C-C-:B------:R-:W-:Y:S02]  /*22f0*/  SHF.L.W.U32.HI R17, R28.reuse, 0x1a, R28.reuse ;  /* 0x0000001a1c117819 */ /* 0x140fe40000010e1c */
[----:B------:R-:W-:-:S02]  /*2300*/  SHF.L.W.U32.HI R32, R28, 0x15, R28 ;  /* 0x000000151c207819 */ /* 0x000fc40000010e1c */
[----:B------:R-:W-:Y:S02]  /*2310*/  SHF.L.W.U32.HI R31, R28, 0x7, R28 ;  /* 0x000000071c1f7819 */ /* 0x000fe40000010e1c */
[----:B------:R-:W-:Y:S02]  /*2320*/  LOP3.LUT R13, R15, R13, R14, 0x96, !PT ;  /* 0x0000000d0f0d7212 */ /* 0x000fe400078e960e */
[----:B------:R-:W-:Y:S02]  /*2330*/  LOP3.LUT R31, R31, R17, R32, 0x96, !PT ;  /* 0x000000111f1f7212 */ /* 0x000fe400078e9620 */
[C---:B------:R-:W-:Y:S01]  /*2340*/  SHF.L.W.U32.HI R14, R19.reuse, 0x1e, R19 ;  /* 0x0000001e130e7819 */ /* 0x040fe20000010e13 */
[----:B------:R-:W-:Y:S01]  /*2350*/  IMAD.IADD R13, R4, 0x1, R13 ;  /* 0x00000001040d7824 */ /* 0x000fe200078e020d */
[C-C-:B------:R-:W-:Y:S02]  /*2360*/  SHF.L.W.U32.HI R15, R19.reuse, 0x13, R19.reuse ;  /* 0x00000013130f7819 */ /* 0x140fe40000010e13 */
[----:B------:R-:W-:-:S02]  /*2370*/  SHF.L.W.U32.HI R17, R19, 0xa, R19 ;  /* 0x0000000a13117819 */ /* 0x000fc40000010e13 */
[----:B------:R-:W-:Y:S02]  /*2380*/  LOP3.LUT R32, R25, R28, R18, 0xe2, !PT ;  /* 0x0000001c19207212 */ /* 0x000fe400078ee212 */
[----:B------:R-:W-:Y:S02]  /*2390*/  LOP3.LUT R14, R17, R15, R14, 0x96, !PT ;  /* 0x0000000f110e7212 */ /* 0x000fe400078e960e */
[----:B------:R-:W-:Y:S02]  /*23a0*/  IADD3 R34, PT, PT, R32, R31, R13 ;  /* 0x0000001f20227210 */ /* 0x000fe40007ffe00d */
[----:B------:R-:W-:Y:S02]  /*23b0*/  IADD3 R32, PT, PT, R20, R14, R29 ;  /* 0x0000000e14207210 */ /* 0x000fe40007ffe01d */
[----:B------:R-:W-:Y:S02]  /*23c0*/  IADD3 R29, PT, PT, R34, -0x57ce3993, R21 ;  /* 0xa831c66d221d7810 */ /* 0x000fe40007ffe015 */
[----:B------:R-:W-:-:S02]  /*23d0*/  SHF.L.W.U32.HI R14, R12, 0xf, R12 ;  /* 0x0000000f0c0e7819 */ /* 0x000fc40000010e0c */
        /* <DEDUP_REMOVED lines=17> */
[----:B------:R-:W-:Y:S02]  /*24f0*/  IADD3 R31, PT, PT, R31, -0x4ffcd838, R18 ;  /* 0xb00327c81f1f7810 */ /* 0x000fe40007ffe012 */
[C-C-:B------:R-:W-:Y:S02]  /*2500*/  SHF.L.W.U32.HI R15, R13.reuse, 0xf, R13.reuse ;  /* 0x0000000f0d0f7819 */ /* 0x140fe40000010e0d */
[----:B------:R-:W-:Y:S01]  /*2510*/  SHF.L.W.U32.HI R18, R13, 0xd, R13 ;  /* 0x0000000d0d127819 */ /* 0x000fe20000010e0d */
[C---:B------:R-:W-:Y:S01]  /*2520*/  IMAD.IADD R30, R24.reuse, 0x1, R31 ;  /* 0x00000001181e7824 */ /* 0x040fe200078e021f */
[----:B------:R-:W-:Y:S02]  /*2530*/  SHF.R.U32.HI R20, RZ, 0xa, R13 ;  /* 0x0000000aff147819 */ /* 0x000fe4000001160d */
[----:B------:R-:W-:Y:S02]  /*2540*/  SHF.L.W.U32.HI R21, R24, 0x13, R24 ;  /* 0x0000001318157819 */ /* 0x000fe40000010e18 */
[----:B------:R-:W-:-:S02]  /*2550*/  LOP3.LUT R18, R20, R15, R18, 0x96, !PT ;  /* 0x0000000f14127212 */ /* 0x000fc400078e9612 */
[C-C-:B------:R-:W-:Y:S02]  /*2560*/  SHF.L.W.U32.HI R15, R30.reuse, 0x1a, R30.reuse ;  /* 0x0000001a1e0f7819 */ /* 0x140fe40000010e1e */
[C-C-:B------:R-:W-:Y:S02]  /*2570*/  SHF.L.W.U32.HI R34, R30.reuse, 0x15, R30.reuse ;  /* 0x000000151e227819 */ /* 0x140fe40000010e1e */
[----:B------:R-:W-:Y:S02]  /*2580*/  SHF.L.W.U32.HI R35, R30, 0x7, R30 ;  /* 0x000000071e237819 */ /* 0x000fe40000010e1e */
[C-C-:B------:R-:W-:Y:S02]  /*2590*/  SHF.L.W.U32.HI R20, R24.reuse, 0x1e, R24.reuse ;  /* 0x0000001e18147819 */ /* 0x140fe40000010e18 */
[----:B------:R-:W-:Y:S02]  /*25a0*/  SHF.L.W.U32.HI R33, R24, 0xa, R24 ;  /* 0x0000000a18217819 */ /* 0x000fe40000010e18 */
[----:B------:R-:W-:Y:S01]  /*25b0*/  LOP3.LUT R34, R35, R15, R34, 0x96, !PT ;  /* 0x0000000f23227212 */ /* 0x000fe200078e9622 */
[----:B------:R-:W-:Y:S01]  /*25c0*/  IMAD.IADD R15, R7, 0x1, R18 ;  /* 0x00000001070f7824 */ /* 0x000fe200078e0212 */
[----:B------:R-:W-:-:S02]  /*25d0*/  LOP3.LUT R18, R17, R30, R28, 0xe2, !PT ;  /* 0x0000001e11127212 */ /* 0x000fc400078ee21c */
[----:B------:R-:W-:Y:S02]  /*25e0*/  LOP3.LUT R20, R33, R21, R20, 0x96, !PT ;  /* 0x0000001521147212 */ /* 0x000fe400078e9614 */
[----:B------:R-:W-:Y:S02]  /*25f0*/  LOP3.LUT R33, R19, R32, R24, 0xe8, !PT ;  /* 0x0000002013217212 */ /* 0x000fe400078ee818 */
[----:B------:R-:W-:Y:S02]  /*2600*/  IADD3 R34, PT, PT, R18, R34, R15 ;  /* 0x0000002212227210 */ /* 0x000fe40007ffe00f */
[----:B------:R-:W-:Y:S02]  /*2610*/  IADD3 R33, PT, PT, R26, R20, R33 ;  /* 0x000000141a217210 */ /* 0x000fe40007ffe021 */
[C-C-:B------:R-:W-:Y:S02]  /*2620*/  SHF.L.W.U32.HI R18, R14.reuse, 0xf, R14.reuse ;  /* 0x0000000f0e127819 */ /* 0x140fe40000010e0e */
[----:B------:R-:W-:-:S02]  /*2630*/  SHF.L.W.U32.HI R21, R14, 0xd, R14 ;  /* 0x0000000d0e157819 */ /* 0x000fc40000010e0e */
[----:B------:R-:W-:Y:S02]  /*2640*/  SHF.R.U32.HI R20, RZ, 0xa, R14 ;  /* 0x0000000aff147819 */ /* 0x000fe4000001160e */
[----:B------:R-:W-:Y:S02]  /*2650*/  IADD3 R19, PT, PT, R34, -0x40a68039, R25 ;  /* 0xbf597fc722137810 */ /* 0x000fe40007ffe019 */
[----:B------:R-:W-:Y:S02]  /*2660*/  LOP3.LUT R18, R20, R18, R21, 0x96, !PT ;  /* 0x0000001214127212 */ /* 0x000fe400078e9615 */
[C---:B------:R-:W-:Y:S01]  /*2670*/  SHF.L.W.U32.HI R26, R33.reuse, 0x13, R33 ;  /* 0x00000013211a7819 */ /* 0x040fe20000010e21 */
[C---:B------:R-:W-:Y:S01]  /*2680*/  IMAD.IADD R20, R33.reuse, 0x1, R19 ;  /* 0x0000000121147824 */ /* 0x040fe200078e0213 */
[--C-:B------:R-:W-:Y:S01]  /*2690*/  SHF.L.W.U32.HI R21, R33, 0xa, R33.reuse ;  /* 0x0000000a21157819 */ /* 0x100fe20000010e21 */
[----:B------:R-:W-:Y:S01]  /*26a0*/  IMAD.IADD R18, R9, 0x1, R18 ;  /* 0x0000000109127824 */ /* 0x000fe200078e0212 */
[----:B------:R-:W-:-:S02]  /*26b0*/  SHF.L.W.U32.HI R9, R33, 0x1e, R33 ;  /* 0x0000001e21097819 */ /* 0x000fc40000010e21 */
        /* <DEDUP_REMOVED lines=8> */
[----:B------:R-:W-:Y:S02]  /*2740*/  IADD3 R26, PT, PT, R27, R9, R26 ;  /* 0x000000091b1a7210 */ /* 0x000fe40007ffe01a */
[----:B------:R-:W-:Y:S02]  /*2750*/  IADD3 R21, PT, PT, R21, -0x391ff40d, R28 ;  /* 0xc6e00bf315157810 */ /* 0x000fe40007ffe01c */
[C-C-:B------:R-:W-:Y:S02]  /*2760*/  SHF.L.W.U32.HI R25, R15.reuse, 0xf, R15.reuse ;  /* 0x0000000f0f197819 */ /* 0x140fe40000010e0f */
[----:B------:R-:W-:Y:S01]  /*2770*/  SHF.L.W.U32.HI R28, R15, 0xd, R15 ;  /* 0x0000000d0f1c7819 */ /* 0x000fe20000010e0f */
[----:B------:R-:W-:Y:S01]  /*2780*/  IMAD.IADD R9, R26, 0x1, R21 ;  /* 0x000000011a097824 */ /* 0x000fe200078e0215 */
[----:B------:R-:W-:-:S02]  /*2790*/  SHF.R.U32.HI R27, RZ, 0xa, R15 ;  /* 0x0000000aff1b7819 */ /* 0x000fc4000001160f */
[----:B------:R-:W-:Y:S02]  /*27a0*/  SHF.L.W.U32.HI R32, R26, 0xa, R26 ;  /* 0x0000000a1a207819 */ /* 0x000fe40000010e1a */
[----:B------:R-:W-:Y:S02]  /*27b0*/  LOP3.LUT R25, R27, R25, R28, 0x96, !PT ;  /* 0x000000191b197212 */ /* 0x000fe400078e961c */
[C-C-:B------:R-:W-:Y:S02]  /*27c0*/  SHF.L.W.U32.HI R34, R9.reuse, 0x1a, R9.reuse ;  /* 0x0000001a09227819 */ /* 0x140fe40000010e09 */
[C---:B------:R-:W-:Y:S01]  /*27d0*/  SHF.L.W.U32.HI R35, R9.reuse, 0x15, R9 ;  /* 0x0000001509237819 */ /* 0x040fe20000010e09 */
[----:B------:R-:W-:Y:S01]  /*27e0*/  IMAD.IADD R25, R10, 0x1, R25 ;  /* 0x000000010a197824 */ /* 0x000fe200078e0219 */
[----:B------:R-:W-:Y:S02]  /*27f0*/  SHF.L.W.U32.HI R36, R9, 0x7, R9 ;  /* 0x0000000709247819 */ /* 0x000fe40000010e09 */
[----:B------:R-:W-:-:S02]  /*2800*/  SHF.L.W.U32.HI R27, R26, 0x1e, R26 ;  /* 0x0000001e1a1b7819 */ /* 0x000fc40000010e1a */
[----:B------:R-:W-:Y:S02]  /*2810*/  SHF.L.W.U32.HI R28, R26, 0x13, R26 ;  /* 0x000000131a1c7819 */ /* 0x000fe40000010e1a */
[----:B------:R-:W-:Y:S02]  /*2820*/  LOP3.LUT R34, R36, R34, R35, 0x96, !PT ;  /* 0x0000002224227212 */ /* 0x000fe400078e9623 */
[----:B------:R-:W-:Y:S02]  /*2830*/  LOP3.LUT R10, R20, R9, R30, 0xe2, !PT ;  /* 0x00000009140a7212 */ /* 0x000fe400078ee21e */
[----:B------:R-:W-:Y:S02]  /*2840*/  LOP3.LUT R27, R32, R28, R27, 0x96, !PT ;  /* 0x0000001c201b7212 */ /* 0x000fe400078e961b */
[----:B------:R-:W-:Y:S02]  /*2850*/  LOP3.LUT R24, R24, R33, R26, 0xe8, !PT ;  /* 0x0000002118187212 */ /* 0x000fe400078ee81a */
[----:B------:R-:W-:-:S02]  /*2860*/  IADD3 R34, PT, PT, R10, R34, R25 ;  /* 0x000000220a227210 */ /* 0x000fc40007ffe019 */
[----:B------:R-:W-:Y:S02]  /*2870*/  IADD3 R24, PT, PT, R29, R27, R24 ;  /* 0x0000001b1d187210 */ /* 0x000fe40007ffe018 */
[C-C-:B------:R-:W-:Y:S02]  /*2880*/  SHF.L.W.U32.HI R10, R18.reuse, 0xf, R18.reuse ;  /* 0x0000000f120a7819 */ /* 0x140fe40000010e12 */
[--C-:B------:R-:W-:Y:S02]  /*2890*/  SHF.L.W.U32.HI R27, R18, 0xd, R18.reuse ;  /* 0x0000000d121b7819 */ /* 0x100fe40000010e12 */
[----:B------:R-:W-:Y:S02]  /*28a0*/  SHF.R.U32.HI R28, RZ, 0xa, R18 ;  /* 0x0000000aff1c7819 */ /* 0x000fe40000011612 */
[----:B------:R-:W-:Y:S02]  /*28b0*/  IADD3 R17, PT, PT, R34, -0x2a586eb9, R17 ;  /* 0xd5a7914722117810 */ /* 0x000fe40007ffe011 */
[----:B------:R-:W-:-:S02]  /*28c0*/  LOP3.LUT R28, R28, R10, R27, 0x96, !PT ;  /* 0x0000000a1c1c7212 */ /* 0x000fc400078e961b */
[C-C-:B------:R-:W-:Y:S01]  /*28d0*/  SHF.L.W.U32.HI R32, R24.reuse, 0x13, R24.reuse ;  /* 0x0000001318207819 */ /* 0x140fe20000010e18 */
[----:B------:R-:W-:Y:S01]  /*28e0*/  IMAD.IADD R10, R24, 0x1, R17 ;  /* 0x00000001180a7824 */ /* 0x000fe200078e0211 */
[----:B------:R-:W-:Y:S02]  /*28f0*/  IADD3 R28, PT, PT, R28, -0x1fe3fff2, R11 ;  /* 0xe01c000e1c1c7810 */ /* 0x000fe40007ffe00b */
[----:B------:R-:W-:Y:S02]  /*2900*/  SHF.L.W.U32.HI R11, R24, 0x1e, R24 ;  /* 0x0000001e180b7819 */ /* 0x000fe40000010e18 */
[C-C-:B------:R-:W-:Y:S02]  /*2910*/  SHF.L.W.U32.HI R29, R10.reuse, 0x1a, R10.reuse ;  /* 0x0000001a0a1d7819 */ /* 0x140fe40000010e0a */
[C-C-:B------:R-:W-:Y:S02]  /*2920*/  SHF.L.W.U32.HI R34, R10.reuse, 0x15, R10.reuse ;  /* 0x000000150a227819 */ /* 0x140fe40000010e0a */
        /* <DEDUP_REMOVED lines=8> */
[----:B------:R-:W-:Y:S02]  /*29b0*/  IADD3 R11, PT, PT, R11, 0x6ca6351, R30 ;  /* 0x06ca63510b0b7810 */ /* 0x000fe40007ffe01e */
[C-C-:B------:R-:W-:Y:S02]  /*29c0*/  SHF.L.W.U32.HI R32, R0.reuse, 0x19, R0.reuse ;  /* 0x0000001900207819 */ /* 0x140fe40000010e00 */
[--C-:B------:R-:W-:Y:S02]  /*29d0*/  SHF.L.W.U32.HI R33, R0, 0xe, R0.reuse ;  /* 0x0000000e00217819 */ /* 0x100fe40000010e00 */
[----:B------:R-:W-:Y:S02]  /*29e0*/  SHF.R.U32.HI R34, RZ, 0x3, R0 ;  /* 0x00000003ff227819 */ /* 0x000fe40000011600 */
[----:B------:R-:W-:-:S02]  /*29f0*/  SHF.L.W.U32.HI R29, R25, 0xf, R25 ;  /* 0x0000000f191d7819 */ /* 0x000fc40000010e19 */
[--C-:B------:R-:W-:Y:S02]  /*2a00*/  SHF.L.W.U32.HI R30, R25, 0xd, R25.reuse ;  /* 0x0000000d191e7819 */ /* 0x100fe40000010e19 */
[----:B------:R-:W-:Y:S01]  /*2a10*/  SHF.R.U32.HI R31, RZ, 0xa, R25 ;  /* 0x0000000aff1f7819 */ /* 0x000fe20000011619 */
[----:B------:R-:W-:Y:S01]  /*2a20*/  IMAD.IADD R25, R27, 0x1, R11 ;  /* 0x000000011b197824 */ /* 0x000fe200078e020b */
[----:B------:R-:W-:Y:S02]  /*2a30*/  LOP3.LUT R32, R34, R32, R33, 0x96, !PT ;  /* 0x0000002022207212 */ /* 0x000fe400078e9621 */
[----:B------:R-:W-:Y:S02]  /*2a40*/  LOP3.LUT R29, R31, R29, R30, 0x96, !PT ;  /* 0x0000001d1f1d7212 */ /* 0x000fe400078e961e */
[----:B------:R-:W-:Y:S02]  /*2a50*/  SHF.L.W.U32.HI R30, R25, 0x1a, R25 ;  /* 0x0000001a191e7819 */ /* 0x000fe40000010e19 */
[----:B------:R-:W-:-:S02]  /*2a60*/  IADD3 R29, PT, PT, R32, R29, R12 ;  /* 0x0000001d201d7210 */ /* 0x000fc40007ffe00c */
[C-C-:B------:R-:W-:Y:S02]  /*2a70*/  SHF.L.W.U32.HI R31, R25.reuse, 0x15, R25.reuse ;  /* 0x00000015191f7819 */ /* 0x140fe40000010e19 */
[----:B------:R-:W-:Y:S01]  /*2a80*/  SHF.L.W.U32.HI R33, R25, 0x7, R25 ;  /* 0x0000000719217819 */ /* 0x000fe20000010e19 */
[----:B------:R-:W-:Y:S01]  /*2a90*/  VIADD R29, R29, 0x70 ;  /* 0x000000701d1d7836 */ /* 0x000fe20000000000 */
[----:B------:R-:W-:Y:S02]  /*2aa0*/  SHF.L.W.U32.HI R12, R27, 0x1e, R27 ;  /* 0x0000001e1b0c7819 */ /* 0x000fe40000010e1b */
[----:B------:R-:W-:Y:S02]  /*2ab0*/  LOP3.LUT R33, R33, R30, R31, 0x96, !PT ;  /* 0x0000001e21217212 */ /* 0x000fe400078e961f */
[C-C-:B------:R-:W-:Y:S02]  /*2ac0*/  SHF.L.W.U32.HI R31, R27.reuse, 0x13, R27.reuse ;  /* 0x000000131b1f7819 */ /* 0x140fe40000010e1b */
[----:B------:R-:W-:-:S02]  /*2ad0*/  SHF.L.W.U32.HI R30, R27, 0xa, R27 ;  /* 0x0000000a1b1e7819 */ /* 0x000fc40000010e1b */
[----:B------:R-:W-:Y:S02]  /*2ae0*/  LOP3.LUT R32, R10, R25, R9, 0xe2, !PT ;  /* 0x000000190a207212 */ /* 0x000fe400078ee209 */
[----:B------:R-:W-:Y:S02]  /*2af0*/  LOP3.LUT R30, R30, R31, R12, 0x96, !PT ;  /* 0x0000001f1e1e7212 */ /* 0x000fe400078e960c */
[----:B------:R-:W-:Y:S02]  /*2b00*/  LOP3.LUT R26, R26, R24, R27, 0xe8, !PT ;  /* 0x000000181a1a7212 */ /* 0x000fe400078ee81b */
[----:B------:R-:W-:Y:S02]  /*2b10*/  IADD3 R33, PT, PT, R32, R33, R29 ;  /* 0x0000002120217210 */ /* 0x000fe40007ffe01d */
[C-C-:B------:R-:W-:Y:S02]  /*2b20*/  SHF.L.W.U32.HI R12, R28.reuse, 0xf, R28.reuse ;  /* 0x0000000f1c0c7819 */ /* 0x140fe40000010e1c */
[----:B------:R-:W-:-:S02]  /*2b30*/  SHF.L.W.U32.HI R31, R28, 0xd, R28 ;  /* 0x0000000d1c1f7819 */ /* 0x000fc40000010e1c */
[----:B------:R-:W-:Y:S02]  /*2b40*/  SHF.R.U32.HI R28, RZ, 0xa, R28 ;  /* 0x0000000aff1c7819 */ /* 0x000fe4000001161c */
[----:B------:R-:W-:Y:S02]  /*2b50*/  IADD3 R19, PT, PT, R19, R30, R26 ;  /* 0x0000001e13137210 */ /* 0x000fe40007ffe01a */
[----:B------:R-:W-:Y:S02]  /*2b60*/  IADD3 R20, PT, PT, R33, 0x14292967, R20 ;  /* 0x1429296721147810 */ /* 0x000fe40007ffe014 */
[--C-:B------:R-:W-:Y:S02]  /*2b70*/  SHF.L.W.U32.HI R33, R8, 0xe, R3.reuse ;  /* 0x0000000e08217819 */ /* 0x100fe40000010e03 */
[----:B------:R-:W-:Y:S01]  /*2b80*/  SHF.L.W.U32.HI R8, R3, 0x19, R2 ;  /* 0x0000001903087819 */ /* 0x000fe20000010e02 */
[----:B------:R-:W-:Y:S01]  /*2b90*/  IMAD.IADD R2, R19, 0x1, R20 ;  /* 0x0000000113027824 */ /* 0x000fe200078e0214 */
[----:B------:R-:W-:-:S02]  /*2ba0*/  SHF.R.U32.HI R26, RZ, 0x3, R3 ;  /* 0x00000003ff1a7819 */ /* 0x000fc40000011603 */
[----:B------:R-:W-:Y:S02]  /*2bb0*/  LOP3.LUT R12, R28, R12, R31, 0x96, !PT ;  /* 0x0000000c1c0c7212 */ /* 0x000fe400078e961f */
[----:B------:R-:W-:Y:S02]  /*2bc0*/  LOP3.LUT R8, R26, R8, R33, 0x96, !PT ;  /* 0x000000081a087212 */ /* 0x000fe400078e9621 */
[----:B------:R-:W-:Y:S02]  /*2bd0*/  IADD3 R13, PT, PT, R0, R12, R13 ;  /* 0x0000000c000d7210 */ /* 0x000fe40007ffe00d */
[C-C-:B------:R-:W-:Y:S02]  /*2be0*/  SHF.L.W.U32.HI R12, R2.reuse, 0x1a, R2.reuse ;  /* 0x0000001a020c7819 */ /* 0x140fe40000010e02 */
[--C-:B------:R-:W-:Y:S01]  /*2bf0*/  SHF.L.W.U32.HI R31, R2, 0x15, R2.reuse ;  /* 0x00000015021f7819 */ /* 0x100fe20000010e02 */
[----:B------:R-:W-:Y:S01]  /*2c00*/  IMAD.IADD R8, R8, 0x1, R13 ;  /* 0x0000000108087824 */ /* 0x000fe200078e020d */
[----:B------:R-:W-:-:S02]  /*2c10*/  SHF.L.W.U32.HI R26, R2, 0x7, R2 ;  /* 0x00000007021a7819 */ /* 0x000fc40000010e02 */
[C-C-:B------:R-:W-:Y:S02]  /*2c20*/  SHF.L.W.U32.HI R0, R29.reuse, 0xf, R29.reuse ;  /* 0x0000000f1d007819 */ /* 0x140fe40000010e1d */
[----:B------:R-:W-:Y:S02]  /*2c30*/  SHF.L.W.U32.HI R13, R29, 0xd, R29 ;  /* 0x0000000d1d0d7819 */ /* 0x000fe40000010e1d */
[----:B------:R-:W-:Y:S02]  /*2c40*/  LOP3.LUT R28, R26, R12, R31, 0x96, !PT ;  /* 0x0000000c1a1c7212 */ /* 0x000fe400078e961f */
[----:B------:R-:W-:Y:S02]  /*2c50*/  SHF.R.U32.HI R29, RZ, 0xa, R29 ;  /* 0x0000000aff1d7819 */ /* 0x000fe4000001161d */
[C-C-:B------:R-:W-:Y:S02]  /*2c60*/  SHF.L.W.U32.HI R12, R19.reuse, 0x1e, R19.reuse ;  /* 0x0000001e130c7819 */ /* 0x140fe40000010e13 */
[----:B------:R-:W-:-:S02]  /*2c70*/  SHF.L.W.U32.HI R31, R19, 0x13, R19 ;  /* 0x00000013131f7819 */ /* 0x000fc40000010e13 */
[----:B------:R-:W-:Y:S02]  /*2c80*/  SHF.L.W.U32.HI R26, R19, 0xa, R19 ;  /* 0x0000000a131a7819 */ /* 0x000fe40000010e13 */
[----:B------:R-:W-:Y:S02]  /*2c90*/  LOP3.LUT R33, R25, R2, R10, 0xe2, !PT ;  /* 0x0000000219217212 */ /* 0x000fe400078ee20a */
[----:B------:R-:W-:Y:S02]  /*2ca0*/  LOP3.LUT R13, R29, R0, R13, 0x96, !PT ;  /* 0x000000001d0d7212 */ /* 0x000fe400078e960d */
[----:B------:R-:W-:Y:S02]  /*2cb0*/  LOP3.LUT R26, R26, R31, R12, 0x96, !PT ;  /* 0x0000001f1a1a7212 */ /* 0x000fe400078e960c */
[----:B------:R-:W-:Y:S02]  /*2cc0*/  IADD3 R28, PT, PT, R33, R28, R8 ;  /* 0x0000001c211c7210 */ /* 0x000fe40007ffe008 */
[----:B------:R-:W-:-:S02]  /*2cd0*/  LOP3.LUT R0, R24, R27, R19, 0xe8, !PT ;  /* 0x0000001b18007212 */ /* 0x000fc400078ee813 */
[----:B------:R-:W-:Y:S02]  /*2ce0*/  IADD3 R9, PT, PT, R28, 0x27b70a85, R9 ;  /* 0x27b70a851c097810 */ /* 0x000fe40007ffe009 */
[----:B------:R-:W-:Y:S02]  /*2cf0*/  IADD3 R0, PT, PT, R21, R26, R0 ;  /* 0x0000001a15007210 */ /* 0x000fe40007ffe000 */
[C-C-:B------:R-:W-:Y:S02]  /*2d00*/  SHF.L.W.U32.HI R12, R4.reuse, 0x19, R4.reuse ;  /* 0x00000019040c7819 */ /* 0x140fe40000010e04 */
[--C-:B------:R-:W-:Y:S02]  /*2d10*/  SHF.L.W.U32.HI R29, R4, 0xe, R4.reuse ;  /* 0x0000000e041d7819 */ /* 0x100fe40000010e04 */
[----:B------:R-:W-:Y:S02]  /*2d20*/  SHF.R.U32.HI R24, RZ, 0x3, R4 ;  /* 0x00000003ff187819 */ /* 0x000fe40000011604 */
[----:B------:R-:W-:Y:S01]  /*2d30*/  IADD3 R13, PT, PT, R3, R13, R14 ;  /* 0x0000000d030d7210 */ /* 0x000fe20007ffe00e */
[----:B------:R-:W-:Y:S01]  /*2d40*/  IMAD.IADD R3, R0, 0x1, R9 ;  /* 0x0000000100037824 */ /* 0x000fe200078e0209 */
[----:B------:R-:W-:-:S02]  /*2d50*/  LOP3.LUT R12, R24, R12, R29, 0x96, !PT ;  /* 0x0000000c180c7212 */ /* 0x000fc400078e961d */
[--C-:B------:R-:W-:Y:S02]  /*2d60*/  SHF.L.W.U32.HI R14, R0, 0x13, R0.reuse ;  /* 0x00000013000e7819 */ /* 0x100fe40000010e00 */
[C---:B------:R-:W-:Y:S01]  /*2d70*/  SHF.L.W.U32.HI R24, R3.reuse, 0x1a, R3 ;  /* 0x0000001a03187819 */ /* 0x040fe20000010e03 */
[----:B------:R-:W-:Y:S01]  /*2d80*/  IMAD.IADD R12, R12, 0x1, R13 ;  /* 0x000000010c0c7824 */ /* 0x000fe200078e020d */
[C-C-:B------:R-:W-:Y:S02]  /*2d90*/  SHF.L.W.U32.HI R29, R3.reuse, 0x15, R3.reuse ;  /* 0x00000015031d7819 */ /* 0x140fe40000010e03 */
[----:B------:R-:W-:Y:S02]  /*2da0*/  SHF.L.W.U32.HI R26, R3, 0x7, R3 ;  /* 0x00000007031a7819 */ /* 0x000fe40000010e03 */
        /* <DEDUP_REMOVED lines=10> */
[--C-:B------:R-:W-:Y:S02]  /*2e50*/  SHF.L.W.U32.HI R14, R8, 0xd, R8.reuse ;  /* 0x0000000d080e7819 */ /* 0x100fe40000010e08 */
[----:B------:R-:W-:Y:S01]  /*2e60*/  SHF.R.U32.HI R21, RZ, 0xa, R8 ;  /* 0x0000000aff157819 */ /* 0x000fe20000011608 */
[----:B------:R-:W-:Y:S01]  /*2e70*/  IMAD.IADD R8, R17, 0x1, R10 ;  /* 0x0000000111087824 */ /* 0x000fe200078e020a */
[----:B------:R-:W-:Y:S02]  /*2e80*/  SHF.L.W.U32.HI R24, R5, 0x19, R6 ;  /* 0x0000001905187819 */ /* 0x000fe40000010e06 */
[----:B------:R-:W-:-:S02]  /*2e90*/  LOP3.LUT R13, R21, R13, R14, 0x96, !PT ;  /* 0x0000000d150d7212 */ /* 0x000fc400078e960e */
[----:B------:R-:W-:Y:S02]  /*2ea0*/  SHF.L.W.U32.HI R21, R5, 0xe, R6 ;  /* 0x0000000e05157819 */ /* 0x000fe40000010e06 */
[----:B------:R-:W-:Y:S02]  /*2eb0*/  SHF.R.U32.HI R6, RZ, 0x3, R5 ;  /* 0x00000003ff067819 */ /* 0x000fe40000011605 */
[C-C-:B------:R-:W-:Y:S02]  /*2ec0*/  SHF.L.W.U32.HI R14, R8.reuse, 0x1a, R8.reuse ;  /* 0x0000001a080e7819 */ /* 0x140fe40000010e08 */
[C-C-:B------:R-:W-:Y:S02]  /*2ed0*/  SHF.L.W.U32.HI R27, R8.reuse, 0x15, R8.reuse ;  /* 0x00000015081b7819 */ /* 0x140fe40000010e08 */
[----:B------:R-:W-:Y:S02]  /*2ee0*/  SHF.L.W.U32.HI R26, R8, 0x7, R8 ;  /* 0x00000007081a7819 */ /* 0x000fe40000010e08 */
[----:B------:R-:W-:-:S02]  /*2ef0*/  LOP3.LUT R6, R6, R24, R21, 0x96, !PT ;  /* 0x0000001806067212 */ /* 0x000fc400078e9615 */
[----:B------:R-:W-:Y:S02]  /*2f00*/  IADD3 R13, PT, PT, R4, R13, R15 ;  /* 0x0000000d040d7210 */ /* 0x000fe40007ffe00f */
[----:B------:R-:W-:Y:S02]  /*2f10*/  LOP3.LUT R26, R26, R14, R27, 0x96, !PT ;  /* 0x0000000e1a1a7212 */ /* 0x000fe400078e961b */
[C-C-:B------:R-:W-:Y:S02]  /*2f20*/  SHF.L.W.U32.HI R4, R17.reuse, 0x1e, R17.reuse ;  /* 0x0000001e11047819 */ /* 0x140fe40000010e11 */
[C-C-:B------:R-:W-:Y:S02]  /*2f30*/  SHF.L.W.U32.HI R15, R17.reuse, 0x13, R17.reuse ;  /* 0x00000013110f7819 */ /* 0x140fe40000010e11 */
[----:B------:R-:W-:Y:S02]  /*2f40*/  SHF.L.W.U32.HI R14, R17, 0xa, R17 ;  /* 0x0000000a110e7819 */ /* 0x000fe40000010e11 */
[----:B------:R-:W-:-:S02]  /*2f50*/  IADD3 R13, PT, PT, R26, R13, R6 ;  /* 0x0000000d1a0d7210 */ /* 0x000fc40007ffe006 */
[----:B------:R-:W-:Y:S02]  /*2f60*/  LOP3.LUT R24, R3, R8, R2, 0xe2, !PT ;  /* 0x0000000803187212 */ /* 0x000fe400078ee202 */
[----:B------:R-:W-:Y:S02]  /*2f70*/  LOP3.LUT R4, R14, R15, R4, 0x96, !PT ;  /* 0x0000000f0e047212 */ /* 0x000fe400078e9604 */
[----:B------:R-:W-:Y:S02]  /*2f80*/  LOP3.LUT R6, R19, R0, R17, 0xe8, !PT ;  /* 0x0000000013067212 */ /* 0x000fe400078ee811 */
[----:B------:R-:W-:Y:S02]  /*2f90*/  IADD3 R24, PT, PT, R25, R13, R24 ;  /* 0x0000000d19187210 */ /* 0x000fe40007ffe018 */
[----:B------:R-:W-:Y:S02]  /*2fa0*/  IADD3 R6, PT, PT, R11, R4, R6 ;  /* 0x000000040b067210 */ /* 0x000fe40007ffe006 */
[--C-:B------:R-:W-:Y:S01]  /*2fb0*/  SHF.L.W.U32.HI R13, R12, 0xf, R12.reuse ;  /* 0x0000000f0c0d7819 */ /* 0x100fe20000010e0c */
[----:B------:R-:W-:Y:S01]  /*2fc0*/  VIADD R4, R24, 0x4d2c6dfc ;  /* 0x4d2c6dfc18047836 */ /* 0x000fe20000000000 */
[----:B------:R-:W-:-:S02]  /*2fd0*/  SHF.L.W.U32.HI R14, R12, 0xd, R12 ;  /* 0x0000000d0c0e7819 */ /* 0x000fc40000010e0c */
[----:B------:R-:W-:Y:S01]  /*2fe0*/  SHF.R.U32.HI R12, RZ, 0xa, R12 ;  /* 0x0000000aff0c7819 */ /* 0x000fe2000001160c */
[----:B------:R-:W-:Y:S01]  /*2ff0*/  IMAD.IADD R11, R6, 0x1, R4 ;  /* 0x00000001060b7824 */ /* 0x000fe200078e0204 */
[C-C-:B------:R-:W-:Y:S02]  /*3000*/  SHF.L.W.U32.HI R15, R7.reuse, 0x19, R7.reuse ;  /* 0x00000019070f7819 */ /* 0x140fe40000010e07 */
[----:B------:R-:W-:Y:S02]  /*3010*/  LOP3.LUT R12, R12, R13, R14, 0x96, !PT ;  /* 0x0000000d0c0c7212 */ /* 0x000fe400078e960e */
[--C-:B------:R-:W-:Y:S02]  /*3020*/  SHF.L.W.U32.HI R14, R7, 0xe, R7.reuse ;  /* 0x0000000e070e7819 */ /* 0x100fe40000010e07 */
[----:B------:R-:W-:Y:S02]  /*3030*/  SHF.R.U32.HI R7, RZ, 0x3, R7 ;  /* 0x00000003ff077819 */ /* 0x000fe40000011607 */
[----:B------:R-:W-:-:S02]  /*3040*/  SHF.L.W.U32.HI R13, R11, 0x1a, R11 ;  /* 0x0000001a0b0d7819 */ /* 0x000fc40000010e0b */
[C-C-:B------:R-:W-:Y:S02]  /*3050*/  SHF.L.W.U32.HI R24, R11.reuse, 0x15, R11.reuse ;  /* 0x000000150b187819 */ /* 0x140fe40000010e0b */
[----:B------:R-:W-:Y:S02]  /*3060*/  SHF.L.W.U32.HI R19, R11, 0x7, R11 ;  /* 0x000000070b137819 */ /* 0x000fe40000010e0b */
[----:B------:R-:W-:Y:S02]  /*3070*/  LOP3.LUT R7, R7, R15, R14, 0x96, !PT ;  /* 0x0000000f07077212 */ /* 0x000fe400078e960e */
[----:B------:R-:W-:Y:S02]  /*3080*/  IADD3 R12, PT, PT, R5, R12, R18 ;  /* 0x0000000c050c7210 */ /* 0x000fe40007ffe012 */
[----:B------:R-:W-:Y:S02]  /*3090*/  LOP3.LUT R19, R19, R13, R24, 0x96, !PT ;  /* 0x0000000d13137212 */ /* 0x000fe400078e9618 */
[----:B------:R-:W-:-:S02]  /*30a0*/  SHF.L.W.U32.HI R5, R6, 0x1e, R6 ;  /* 0x0000001e06057819 */ /* 0x000fc40000010e06 */
[C-C-:B------:R-:W-:Y:S02]  /*30b0*/  SHF.L.W.U32.HI R14, R6.reuse, 0x13, R6.reuse ;  /* 0x00000013060e7819 */ /* 0x140fe40000010e06 */
[--C-:B------:R-:W-:Y:S02]  /*30c0*/  SHF.L.W.U32.HI R13, R6, 0xa, R6.reuse ;  /* 0x0000000a060d7819 */ /* 0x100fe40000010e06 */
[----:B------:R-:W-:Y:S02]  /*30d0*/  IADD3 R12, PT, PT, R19, R12, R7 ;  /* 0x0000000c130c7210 */ /* 0x000fe40007ffe007 */
[----:B------:R-:W-:Y:S02]  /*30e0*/  LOP3.LUT R7, R8, R11, R3, 0xe2, !PT ;  /* 0x0000000b08077212 */ /* 0x000fe400078ee203 */
[----:B------:R-:W-:Y:S02]  /*30f0*/  LOP3.LUT R13, R13, R14, R5, 0x96, !PT ;  /* 0x0000000e0d0d7212 */ /* 0x000fe400078e9605 */
[----:B------:R-:W-:-:S02]  /*3100*/  LOP3.LUT R5, R0, R17, R6, 0xe8, !PT ;  /* 0x0000001100057212 */ /* 0x000fc400078ee806 */
        /* <DEDUP_REMOVED lines=57> */
[--C-:B------:R-:W-:Y:S02]  /*34a0*/  SHF.L.W.U32.HI R11, R10, 0x1e, R10.reuse ;  /* 0x0000001e0a0b7819 */ /* 0x100fe40000010e0a */
        /* <DEDUP_REMOVED lines=9> */
[----:B------:R-:W-:Y:S02]  /*3540*/  SHF.L.W.U32.HI R17, R0, 0x7, R0 ;  /* 0x0000000700117819 */ /* 0x000fe40000010e00 */
[----:B------:R-:W-:Y:S02]  /*3550*/  IADD3 R11, PT, PT, R5, R11, R12 ;  /* 0x0000000b050b7210 */ /* 0x000fe40007ffe00c */
[----:B------:R-:W-:Y:S02]  /*3560*/  LOP3.LUT R15, R17, R15, R18, 0x96, !PT ;  /* 0x0000000f110f7212 */ /* 0x000fe400078e9612 */
[----:B------:R-:W-:-:S02]  /*3570*/  LOP3.LUT R18, R7, R0, R8, 0xe2, !PT ;  /* 0x0000000007127212 */ /* 0x000fc400078ee208 */
[--C-:B------:R-:W-:Y:S02]  /*3580*/  SHF.L.W.U32.HI R9, R11, 0x1e, R11.reuse ;  /* 0x0000001e0b097819 */ /* 0x100fe40000010e0b */
[----:B------:R-:W-:Y:S02]  /*3590*/  IADD3 R15, PT, PT, R3, R15, R18 ;  /* 0x0000000f030f7210 */ /* 0x000fe40007ffe012 */
[C-C-:B------:R-:W-:Y:S02]  /*35a0*/  SHF.L.W.U32.HI R12, R11.reuse, 0x13, R11.reuse ;  /* 0x000000130b0c7819 */ /* 0x140fe40000010e0b */
[--C-:B------:R-:W-:Y:S01]  /*35b0*/  SHF.L.W.U32.HI R14, R11, 0xa, R11.reuse ;  /* 0x0000000a0b0e7819 */ /* 0x100fe20000010e0b */
[----:B------:R-:W-:Y:S01]  /*35c0*/  VIADD R5, R15, 0x457fd142 ;  /* 0x457fd1420f057836 */ /* 0x000fe20000000000 */
[----:B------:R-:W-:Y:S02]  /*35d0*/  LOP3.LUT R13, R13, R10, R11, 0xe8, !PT ;  /* 0x0000000a0d0d7212 */ /* 0x000fe400078ee80b */
[----:B------:R-:W-:Y:S01]  /*35e0*/  LOP3.LUT R9, R14, R12, R9, 0x96, !PT ;  /* 0x0000000c0e097212 */ /* 0x000fe200078e9609 */
[----:B------:R-:W-:-:S03]  /*35f0*/  IMAD.IADD R3, R11, 0x1, R5 ;  /* 0x000000010b037824 */ /* 0x000fc600078e0205 */
[----:B------:R-:W-:Y:S02]  /*3600*/  IADD3 R9, PT, PT, R6, R9, R13 ;  /* 0x0000000906097210 */ /* 0x000fe40007ffe00d */
[C-C-:B------:R-:W-:Y:S02]  /*3610*/  SHF.L.W.U32.HI R15, R3.reuse, 0x1a, R3.reuse ;  /* 0x0000001a030f7819 */ /* 0x140fe40000010e03 */
[C-C-:B------:R-:W-:Y:S02]  /*3620*/  SHF.L.W.U32.HI R18, R3.reuse, 0x15, R3.reuse ;  /* 0x0000001503127819 */ /* 0x140fe40000010e03 */
[----:B------:R-:W-:Y:S02]  /*3630*/  SHF.L.W.U32.HI R17, R3, 0x7, R3 ;  /* 0x0000000703117819 */ /* 0x000fe40000010e03 */
[----:B------:R-:W-:Y:S02]  /*3640*/  SHF.L.W.U32.HI R12, R9, 0x1e, R9 ;  /* 0x0000001e090c7819 */ /* 0x000fe40000010e09 */
[----:B------:R-:W-:-:S02]  /*3650*/  LOP3.LUT R17, R17, R15, R18, 0x96, !PT ;  /* 0x0000000f11117212 */ /* 0x000fc400078e9612 */
[----:B------:R-:W-:Y:S02]  /*3660*/  LOP3.LUT R15, R0, R3, R7, 0xe2, !PT ;  /* 0x00000003000f7212 */ /* 0x000fe400078ee207 */
[C---:B------:R-:W-:Y:S02]  /*3670*/  SHF.L.W.U32.HI R13, R9.reuse, 0x13, R9 ;  /* 0x00000013090d7819 */ /* 0x040fe40000010e09 */
[----:B------:R-:W-:Y:S02]  /*3680*/  IADD3 R15, PT, PT, R8, R17, R15 ;  /* 0x00000011080f7210 */ /* 0x000fe40007ffe00f */
[----:B------:R-:W-:-:S03]  /*3690*/  SHF.L.W.U32.HI R14, R9, 0xa, R9 ;  /* 0x0000000a090e7819 */ /* 0x000fc60000010e09 */
        /* <DEDUP_REMOVED lines=13> */
[--C-:B------:R-:W-:Y:S02]  /*3770*/  SHF.L.W.U32.HI R14, R12, 0xa, R12.reuse ;  /* 0x0000000a0c0e7819 */ /* 0x100fe40000010e0c */
[----:B------:R-:W-:Y:S01]  /*3780*/  LOP3.LUT R11, R11, R9, R12, 0xe8, !PT ;  /* 0x000000090b0b7212 */ /* 0x000fe200078ee80c */
[----:B------:R-:W-:Y:S01]  /*3790*/  VIADD R4, R15, 0x849716e0 ;  /* 0x849716e00f047836 */ /* 0x000fe20000000000 */
[----:B------:R-:W-:-:S03]  /*37a0*/  LOP3.LUT R10, R14, R13, R10, 0x96, !PT ;  /* 0x0000000d0e0a7212 */ /* 0x000fc600078e960a */
[----:B------:R-:W-:Y:S01]  /*37b0*/  IMAD.IADD R7, R12, 0x1, R4 ;  /* 0x000000010c077824 */ /* 0x000fe200078e0204 */
[----:B------:R-:W-:-:S04]  /*37c0*/  IADD3 R11, PT, PT, R2, R10, R11 ;  /* 0x0000000a020b7210 */ /* 0x000fc80007ffe00b */
[C-C-:B------:R-:W-:Y:S02]  /*37d0*/  SHF.L.W.U32.HI R15, R7.reuse, 0x1a, R7.reuse ;  /* 0x0000001a070f7819 */ /* 0x140fe40000010e07 */
[C-C-:B------:R-:W-:Y:S02]  /*37e0*/  SHF.L.W.U32.HI R18, R7.reuse, 0x15, R7.reuse ;  /* 0x0000001507127819 */ /* 0x140fe40000010e07 */
[----:B------:R-:W-:Y:S02]  /*37f0*/  SHF.L.W.U32.HI R17, R7, 0x7, R7 ;  /* 0x0000000707117819 */ /* 0x000fe40000010e07 */
[----:B------:R-:W-:Y:S02]  /*3800*/  SHF.L.W.U32.HI R10, R11, 0x1e, R11 ;  /* 0x0000001e0b0a7819 */ /* 0x000fe40000010e0b */
[----:B------:R-:W-:Y:S02]  /*3810*/  LOP3.LUT R17, R17, R15, R18, 0x96, !PT ;  /* 0x0000000f11117212 */ /* 0x000fe400078e9612 */
[----:B------:R-:W-:-:S02]  /*3820*/  LOP3.LUT R15, R8, R7, R3, 0xe2, !PT ;  /* 0x00000007080f7212 */ /* 0x000fc400078ee203 */
        /* <DEDUP_REMOVED lines=42> */
[--C-:B------:R-:W-:Y:S02]  /*3ad0*/  SHF.L.W.U32.HI R13, R11, 0x13, R11.reuse ;  /* 0x000000130b0d7819 */ /* 0x100fe40000010e0b */
        /* <DEDUP_REMOVED lines=150> */
[----:B------:R-:W-:Y:S02]  /*4440*/  LOP3.LUT R9, R0, R3, R7, 0xe2, !PT ;  /* 0x0000000300097212 */ /* 0x000fe400078ee207 */
[----:B------:R-:W-:Y:S02]  /*4450*/  LOP3.LUT R13, R13, R10, R11, 0x96, !PT ;  /* 0x0000000a0d0d7212 */ /* 0x000fe400078e960b */
[----:B------:R-:W-:-:S02]  /*4460*/  SHF.L.W.U32.HI R2, R8, 0x1e, R8 ;  /* 0x0000001e08027819 */ /* 0x000fc40000010e08 */
[C-C-:B------:R-:W-:Y:S02]  /*4470*/  SHF.L.W.U32.HI R11, R8.reuse, 0x13, R8.reuse ;  /* 0x00000013080b7819 */ /* 0x140fe40000010e08 */
[--C-:B------:R-:W-:Y:S02]  /*4480*/  SHF.L.W.U32.HI R10, R8, 0xa, R8.reuse ;  /* 0x0000000a080a7819 */ /* 0x100fe40000010e08 */
[----:B------:R-:W-:Y:S02]  /*4490*/  IADD3 R13, PT, PT, R6, R13, R9 ;  /* 0x0000000d060d7210 */ /* 0x000fe40007ffe009 */
[----:B------:R-:W-:Y:S02]  /*44a0*/  LOP3.LUT R9, R12, R5, R8, 0xe8, !PT ;  /* 0x000000050c097212 */ /* 0x000fe400078ee808 */
[----:B------:R-:W-:Y:S01]  /*44b0*/  LOP3.LUT R2, R10, R11, R2, 0x96, !PT ;  /* 0x0000000b0a027212 */ /* 0x000fe200078e9602 */
[----:B------:R-:W-:-:S03]  /*44c0*/  VIADD R13, R13, 0xf14ac6de ;  /* 0xf14ac6de0d0d7836 */ /* 0x000fc60000000000 */
[----:B------:R-:W-:Y:S01]  /*44d0*/  IADD3 R9, PT, PT, R4, R2, R9 ;  /* 0x0000000204097210 */ /* 0x000fe20007ffe009 */
[----:B------:R-:W-:-:S03]  /*44e0*/  IMAD.IADD R2, R8, 0x1, R13 ;  /* 0x0000000108027824 */ /* 0x000fc600078e020d */
[C-C-:B------:R-:W-:Y:S02]  /*44f0*/  SHF.L.W.U32.HI R4, R9.reuse, 0x1e, R9.reuse ;  /* 0x0000001e09047819 */ /* 0x140fe40000010e09 */
        /* <DEDUP_REMOVED lines=14> */
[--C-:B------:R-:W-:Y:S02]  /*45e0*/  SHF.L.W.U32.HI R7, R4, 0xa, R4.reuse ;  /* 0x0000000a04077819 */ /* 0x100fe40000010e04 */
[----:B------:R-:W-:Y:S02]  /*45f0*/  LOP3.LUT R8, R8, R9, R4, 0xe8, !PT ;  /* 0x0000000908087212 */ /* 0x000fe400078ee804 */
[----:B------:R-:W-:Y:S01]  /*4600*/  LOP3.LUT R7, R7, R6, R5, 0x96, !PT ;  /* 0x0000000607077212 */ /* 0x000fe200078e9605 */
[----:B------:R-:W-:-:S03]  /*4610*/  IMAD.IADD R5, R9, 0x1, R12 ;  /* 0x0000000109057824 */ /* 0x000fc600078e020c */
[----:B------:R-:W-:Y:S02]  /*4620*/  IADD3 R7, PT, PT, R14, R7, R8 ;  /* 0x000000070e077210 */ /* 0x000fe40007ffe008 */
[C-C-:B------:R-:W-:Y:S02]  /*4630*/  SHF.L.W.U32.HI R8, R5.reuse, 0x1a, R5.reuse ;  /* 0x0000001a05087819 */ /* 0x140fe40000010e05 */
[C-C-:B------:R-:W-:Y:S02]  /*4640*/  SHF.L.W.U32.HI R11, R5.reuse, 0x15, R5.reuse ;  /* 0x00000015050b7819 */ /* 0x140fe40000010e05 */
[----:B------:R-:W-:Y:S02]  /*4650*/  SHF.L.W.U32.HI R10, R5, 0x7, R5 ;  /* 0x00000007050a7819 */ /* 0x000fe40000010e05 */
[----:B------:R-:W-:Y:S02]  /*4660*/  LOP3.LUT R15, R2, R5, R3, 0xe2, !PT ;  /* 0x00000005020f7212 */ /* 0x000fe400078ee203 */
[----:B------:R-:W-:-:S02]  /*4670*/  LOP3.LUT R10, R10, R8, R11, 0x96, !PT ;  /* 0x000000080a0a7212 */ /* 0x000fc400078e960b */
[C---:B------:R-:W-:Y:S02]  /*4680*/  SHF.L.W.U32.HI R6, R7.reuse, 0x1e, R7 ;  /* 0x0000001e07067819 */ /* 0x040fe40000010e07 */
        /* <DEDUP_REMOVED lines=8> */
[----:B------:R-:W-:Y:S02]  /*4710*/  SHF.L.W.U32.HI R11, R0, 0x1a, R0 ;  /* 0x0000001a000b7819 */ /* 0x000fe40000010e00 */
[C-C-:B------:R-:W-:Y:S02]  /*4720*/  SHF.L.W.U32.HI R8, R6.reuse, 0x1e, R6.reuse ;  /* 0x0000001e06087819 */ /* 0x140fe40000010e06 */
[C-C-:B------:R-:W-:Y:S02]  /*4730*/  SHF.L.W.U32.HI R9, R6.reuse, 0x13, R6.reuse ;  /* 0x0000001306097819 */ /* 0x140fe40000010e06 */
        /* <DEDUP_REMOVED lines=8> */
[----:B------:R-:W-:-:S03]  /*47c0*/  IADD3 R9, PT, PT, R12, R9, R4 ;  /* 0x000000090c097210 */ /* 0x000fc60007ffe004 */
[----:B------:R-:W-:Y:S01]  /*47d0*/  VIADD R12, R3, 0x217dfff4 ;  /* 0x217dfff4030c7836 */ /* 0x000fe20000000000 */
[C-C-:B------:R-:W-:Y:S02]  /*47e0*/  SHF.L.W.U32.HI R4, R9.reuse, 0x1e, R9.reuse ;  /* 0x0000001e09047819 */ /* 0x140fe40000010e09 */
[--C-:B------:R-:W-:Y:S01]  /*47f0*/  SHF.L.W.U32.HI R11, R9, 0x13, R9.reuse ;  /* 0x00000013090b7819 */ /* 0x100fe20000010e09 */
[----:B------:R-:W-:Y:S01]  /*4800*/  IMAD.IADD R25, R7, 0x1, R12 ;  /* 0x0000000107197824 */ /* 0x000fe200078e020c */
[--C-:B------:R-:W-:Y:S02]  /*4810*/  SHF.L.W.U32.HI R8, R9, 0xa, R9.reuse ;  /* 0x0000000a09087819 */ /* 0x100fe40000010e09 */
[----:B------:R-:W-:Y:S02]  /*4820*/  LOP3.LUT R3, R7, R6, R9, 0xe8, !PT ;  /* 0x0000000607037212 */ /* 0x000fe400078ee809 */
[----:B------:R-:W-:Y:S02]  /*4830*/  LOP3.LUT R4, R8, R11, R4, 0x96, !PT ;  /* 0x0000000b08047212 */ /* 0x000fe400078e9604 */
[----:B------:R-:W-:-:S02]  /*4840*/  SHF.L.W.U32.HI R7, R25, 0x15, R25 ;  /* 0x0000001519077819 */ /* 0x000fc40000010e19 */
[----:B------:R-:W-:Y:S02]  /*4850*/  IADD3 R10, PT, PT, R15, R4, R3 ;  /* 0x000000040f0a7210 */ /* 0x000fe40007ffe003 */
[C-C-:B------:R-:W-:Y:S02]  /*4860*/  SHF.L.W.U32.HI R4, R25.reuse, 0x1a, R25.reuse ;  /* 0x0000001a19047819 */ /* 0x140fe40000010e19 */
[----:B------:R-:W-:Y:S02]  /*4870*/  SHF.L.W.U32.HI R8, R25, 0x7, R25 ;  /* 0x0000000719087819 */ /* 0x000fe40000010e19 */
[----:B------:R-:W-:Y:S02]  /*4880*/  LOP3.LUT R11, R0, R25, R5, 0xe2, !PT ;  /* 0x00000019000b7212 */ /* 0x000fe400078ee205 */
[----:B------:R-:W-:Y:S02]  /*4890*/  LOP3.LUT R8, R8, R4, R7, 0x96, !PT ;  /* 0x0000000408087212 */ /* 0x000fe400078e9607 */
[----:B------:R-:W-:-:S02]  /*48a0*/  SHF.L.W.U32.HI R3, R10, 0x1e, R10 ;  /* 0x0000001e0a037819 */ /* 0x000fc40000010e0a */
[----:B------:R-:W-:Y:S02]  /*48b0*/  IADD3 R8, PT, PT, R2, R8, R11 ;  /* 0x0000000802087210 */ /* 0x000fe40007ffe00b */
[C-C-:B------:R-:W-:Y:S02]  /*48c0*/  SHF.L.W.U32.HI R4, R10.reuse, 0x13, R10.reuse ;  /* 0x000000130a047819 */ /* 0x140fe40000010e0a */
[--C-:B------:R-:W-:Y:S01]  /*48d0*/  SHF.L.W.U32.HI R7, R10, 0xa, R10.reuse ;  /* 0x0000000a0a077819 */ /* 0x100fe20000010e0a */
[----:B------:R-:W-:Y:S01]  /*48e0*/  VIADD R11, R8, 0x48a0d9d6 ;  /* 0x48a0d9d6080b7836 */ /* 0x000fe20000000000 */
[C---:B------:R-:W-:Y:S02]  /*48f0*/  LOP3.LUT R2, R6.reuse, R9, R10, 0xe8, !PT ;  /* 0x0000000906027212 */ /* 0x040fe400078ee80a */
[----:B------:R-:W-:Y:S01]  /*4900*/  LOP3.LUT R3, R7, R4, R3, 0x96, !PT ;  /* 0x0000000407037212 */ /* 0x000fe200078e9603 */
[----:B------:R-:W-:-:S03]  /*4910*/  IMAD.IADD R8, R6, 0x1, R11 ;  /* 0x0000000106087824 */ /* 0x000fc600078e020b */
[----:B------:R-:W-:Y:S01]  /*4920*/  IADD3 R3, PT, PT, R12, R3, R2 ;  /* 0x000000030c037210 */ /* 0x000fe20007ffe002 */
[C---:B------:R-:W-:Y:S01]  /*4930*/  VIADD R35, R8.reuse, 0x1f83d9ab ;  /* 0x1f83d9ab08237836 */ /* 0x040fe20000000000 */
[C-C-:B------:R-:W-:Y:S02]  /*4940*/  SHF.L.W.U32.HI R6, R8.reuse, 0x1a, R8.reuse ;  /* 0x0000001a08067819 */ /* 0x140fe40000010e08 */
[C-C-:B------:R-:W-:Y:S01]  /*4950*/  SHF.L.W.U32.HI R2, R3.reuse, 0x1e, R3.reuse ;  /* 0x0000001e03027819 */ /* 0x140fe20000010e03 */
[C---:B------:R-:W-:Y:S01]  /*4960*/  VIADD R17, R3.reuse, 0xa54ff53a ;  /* 0xa54ff53a03117836 */ /* 0x040fe20000000000 */
        /* <DEDUP_REMOVED lines=10> */
[--C-:B------:R-:W-:Y:S01]  /*4a10*/  SHF.R.U32.HI R18, RZ, 0x18, R17.reuse ;  /* 0x00000018ff127819 */ /* 0x100fe20000011611 */
[----:B------:R-:W-:Y:S01]  /*4a20*/  VIADD R6, R4, 0x7df347ee ;  /* 0x7df347ee04067836 */ /* 0x000fe20000000000 */
[C-C-:B------:R-:W-:Y:S01]  /*4a30*/  SHF.L.W.U32.HI R2, R12.reuse, 0x1e, R12.reuse ;  /* 0x0000001e0c027819 */ /* 0x140fe20000010e0c */
[C---:B------:R-:W-:Y:S01]  /*4a40*/  VIADD R31, R12.reuse, 0x3c6ef372 ;  /* 0x3c6ef3720c1f7836 */ /* 0x040fe20000000000 */
[C---:B------:R-:W-:Y:S01]  /*4a50*/  SHF.L.W.U32.HI R5, R12.reuse, 0x13, R12 ;  /* 0x000000130c057819 */ /* 0x040fe20000010e0c */
[----:B------:R-:W-:Y:S01]  /*4a60*/  IMAD.IADD R9, R9, 0x1, R6 ;  /* 0x0000000109097824 */ /* 0x000fe200078e0206 */
[----:B------:R-:W-:Y:S02]  /*4a70*/  SHF.L.W.U32.HI R4, R12, 0xa, R12 ;  /* 0x0000000a0c047819 */ /* 0x000fe40000010e0c */
[----:B------:R-:W-:Y:S01]  /*4a80*/  SHF.R.U32.HI R27, RZ, 0x10, R17 ;  /* 0x00000010ff1b7819 */ /* 0x000fe20000011611 */
[----:B------:R-:W-:Y:S01]  /*4a90*/  VIADD R41, R9, 0x9b05688c ;  /* 0x9b05688c09297836 */ /* 0x000fe20000000000 */
[----:B------:R-:W-:-:S02]  /*4aa0*/  LOP3.LUT R5, R4, R5, R2, 0x96, !PT ;  /* 0x0000000504057212 */ /* 0x000fc400078e9602 */
[----:B------:R-:W-:Y:S02]  /*4ab0*/  LOP3.LUT R2, R10, R3, R12, 0xe8, !PT ;  /* 0x000000030a027212 */ /* 0x000fe400078ee80c */
[C-C-:B------:R-:W-:Y:S02]  /*4ac0*/  SHF.L.W.U32.HI R4, R9.reuse, 0x1a, R9.reuse ;  /* 0x0000001a09047819 */ /* 0x140fe40000010e09 */
[C-C-:B------:R-:W-:Y:S02]  /*4ad0*/  SHF.L.W.U32.HI R7, R9.reuse, 0x15, R9.reuse ;  /* 0x0000001509077819 */ /* 0x140fe40000010e09 */
[----:B------:R-:W-:Y:S02]  /*4ae0*/  SHF.L.W.U32.HI R11, R9, 0x7, R9 ;  /* 0x00000007090b7819 */ /* 0x000fe40000010e09 */
[----:B------:R-:W-:Y:S02]  /*4af0*/  IADD3 R38, PT, PT, R6, R5, R2 ;  /* 0x0000000506267210 */ /* 0x000fe40007ffe002 */
[----:B------:R-:W-:-:S02]  /*4b00*/  LOP3.LUT R11, R11, R4, R7, 0x96, !PT ;  /* 0x000000040b0b7212 */ /* 0x000fc400078e9607 */
[----:B------:R-:W-:Y:S01]  /*4b10*/  LOP3.LUT R7, R8, R9, R25, 0xe2, !PT ;  /* 0x0000000908077212 */ /* 0x000fe200078ee219 */
[----:B------:R-:W-:Y:S01]  /*4b20*/  VIADD R25, R25, 0x5be0cd19 ;  /* 0x5be0cd1919197836 */ /* 0x000fe20000000000 */
[C-C-:B------:R-:W-:Y:S02]  /*4b30*/  SHF.L.W.U32.HI R2, R38.reuse, 0x1e, R38.reuse ;  /* 0x0000001e26027819 */ /* 0x140fe40000010e26 */
[C-C-:B------:R-:W-:Y:S02]  /*4b40*/  SHF.L.W.U32.HI R5, R38.reuse, 0x13, R38.reuse ;  /* 0x0000001326057819 */ /* 0x140fe40000010e26 */
[----:B------:R-:W-:Y:S02]  /*4b50*/  SHF.L.W.U32.HI R4, R38, 0xa, R38 ;  /* 0x0000000a26047819 */ /* 0x000fe40000010e26 */
[----:B------:R-:W-:Y:S02]  /*4b60*/  IADD3 R7, PT, PT, R0, R11, R7 ;  /* 0x0000000b00077210 */ /* 0x000fe40007ffe007 */
[----:B------:R-:W-:Y:S01]  /*4b70*/  LOP3.LUT R5, R4, R5, R2, 0x96, !PT ;  /* 0x0000000504057212 */ /* 0x000fe200078e9602 */
[----:B0-----:R-:W-:Y:S01]  /*4b80*/  IMAD.U32 R4, RZ, RZ, UR4 ;  /* 0x00000004ff047e24 */ /* 0x001fe2000f8e00ff */
[----:B------:R-:W-:Y:S01]  /*4b90*/  LOP3.LUT R0, R3, R12, R38, 0xe8, !PT ;  /* 0x0000000c03007212 */ /* 0x000fe200078ee826 */
[----:B------:R-:W-:Y:S01]  /*4ba0*/  VIADD R7, R7, 0x8ce2f1e4 ;  /* 0x8ce2f1e407077836 */ /* 0x000fe20000000000 */
[----:B------:R0:W1:Y:S01]  /*4bb0*/  LDC.64 R2, c[0x4][R16] ;  /* 0x0100000010027b82 */ /* 0x0000620000000a00 */
[----:B------:R-:W-:Y:S01]  /*4bc0*/  VIADD R38, R38, 0xbb67ae85 ;  /* 0xbb67ae8526267836 */ /* 0x000fe20000000000 */
[----:B------:R-:W-:-:S02]  /*4bd0*/  SHF.R.U32.HI R29, RZ, 0x8, R17 ;  /* 0x00000008ff1d7819 */ /* 0x000fc40000011611 */
[C---:B------:R-:W-:Y:S01]  /*4be0*/  IADD3 R0, PT, PT, R7.reuse, R5, R0 ;  /* 0x0000000507007210 */ /* 0x040fe20007ffe000 */
[----:B------:R-:W-:Y:S01]  /*4bf0*/  IMAD.U32 R5, RZ, RZ, UR5 ;  /* 0x00000005ff057e24 */ /* 0x000fe2000f8e00ff */
[----:B------:R-:W-:Y:S02]  /*4c00*/  IADD3 R19, PT, PT, R7, 0x510e527f, R10 ;  /* 0x510e527f07137810 */ /* 0x000fe40007ffe00a */
[----:B------:R-:W-:Y:S02]  /*4c10*/  CS2R R6, SRZ ;  /* 0x0000000000067805 */ /* 0x000fe4000001ff00 */
[--C-:B------:R-:W-:Y:S01]  /*4c20*/  SHF.R.U32.HI R24, RZ, 0x18, R25.reuse ;  /* 0x00000018ff187819 */ /* 0x100fe20000011619 */
[----:B------:R-:W-:Y:S01]  /*4c30*/  VIADD R49, R0, 0x6a09e667 ;  /* 0x6a09e66700317836 */ /* 0x000fe20000000000 */
[--C-:B------:R-:W-:Y:S02]  /*4c40*/  SHF.R.U32.HI R33, RZ, 0x10, R25.reuse ;  /* 0x00000010ff217819 */ /* 0x100fe40000011619 */
[----:B------:R-:W-:-:S02]  /*4c50*/  SHF.R.U32.HI R34, RZ, 0x8, R25 ;  /* 0x00000008ff227819 */ /* 0x000fc40000011619 */
[--C-:B------:R-:W-:Y:S02]  /*4c60*/  SHF.R.U32.HI R26, RZ, 0x18, R31.reuse ;  /* 0x00000018ff1a7819 */ /* 0x100fe4000001161f */
[--C-:B------:R-:W-:Y:S02]  /*4c70*/  SHF.R.U32.HI R36, RZ, 0x10, R31.reuse ;  /* 0x00000010ff247819 */ /* 0x100fe4000001161f */
[----:B------:R-:W-:Y:S02]  /*4c80*/  SHF.R.U32.HI R37, RZ, 0x8, R31 ;  /* 0x00000008ff257819 */ /* 0x000fe4000001161f */
[--C-:B------:R-:W-:Y:S02]  /*4c90*/  SHF.R.U32.HI R28, RZ, 0x18, R35.reuse ;  /* 0x00000018ff1c7819 */ /* 0x100fe40000011623 */
        /* <DEDUP_REMOVED lines=13> */
[----:B01----:R-:W-:-:S07]  /*4d70*/  SHF.R.U32.HI R51, RZ, 0x8, R49 ;  /* 0x00000008ff337819 */ /* 0x003fce0000011631 */
[----:B------:R-:W-:-:S07]  /*4d80*/  LEPC R20, `(.L_x_19) ;  /* 0x000000001014794e */ /* 0x000fce0000000000 */
[----:B------:R-:W-:Y:S05]  /*4d90*/  CALL.ABS.NOINC R2 ;  /* 0x0000000002007343 */ /* 0x000fea0003c00000 */
.L_x_19:
[----:B------:R0:W-:Y:S01]  /*4da0*/  STL [R1], R50 ;  /* 0x0000003201007387 */ /* 0x0001e20000100800 */
[----:B------:R0:W1:Y:S01]  /*4db0*/  LDC.64 R2, c[0x4][R16] ;  /* 0x0100000010027b82 */ /* 0x0000620000000a00 */
[----:B------:R-:W2:Y:S01]  /*4dc0*/  LDCU.64 UR4, c[0x4][0x28] ;  /* 0x01000500ff0477ac */ /* 0x000ea20008000a00 */
[----:B------:R-:W-:Y:S02]  /*4dd0*/  IMAD.MOV.U32 R6, RZ, RZ, R23 ;  /* 0x000000ffff067224 */ /* 0x000fe400078e0017 */
[----:B------:R-:W-:Y:S02]  /*4de0*/  IMAD.MOV.U32 R7, RZ, RZ, R22 ;  /* 0x000000ffff077224 */ /* 0x000fe400078e0016 */
[----:B--2---:R-:W-:Y:S02]  /*4df0*/  IMAD.U32 R4, RZ, RZ, UR4 ;  /* 0x00000004ff047e24 */ /* 0x004fe4000f8e00ff */
[----:B0-----:R-:W-:-:S07]  /*4e00*/  IMAD.U32 R5, RZ, RZ, UR5 ;  /* 0x00000005ff057e24 */ /* 0x001fce000f8e00ff */
[----:B------:R-:W-:-:S07]  /*4e10*/  LEPC R20, `(.L_x_20) ;  /* 0x000000001014794e */ /* 0x000fce0000000000 */
[----:B-1----:R-:W-:Y:S05]  /*4e20*/  CALL.ABS.NOINC R2 ;  /* 0x0000000002007343 */ /* 0x002fea0003c00000 */
.L_x_20:
[----:B------:R-:W-:Y:S01]  /*4e30*/  LOP3.LUT R0, R52, 0xff, RZ, 0xc0, !PT ;  /* 0x000000ff34007812 */ /* 0x000fe200078ec0ff */
        /* <DEDUP_REMOVED lines=9> */
.L_x_21:
        /* <DEDUP_REMOVED lines=10> */
.L_x_22:
        /* <DEDUP_REMOVED lines=10> */
.L_x_23:
        /* <DEDUP_REMOVED lines=9> */
.L_x_24:
        /* <DEDUP_REMOVED lines=10> */
.L_x_25:
        /* <DEDUP_REMOVED lines=10> */
.L_x_26:
        /* <DEDUP_REMOVED lines=10> */
.L_x_27:
        /* <DEDUP_REMOVED lines=9> */
.L_x_28:
        /* <DEDUP_REMOVED lines=10> */
.L_x_29:
        /* <DEDUP_REMOVED lines=10> */
.L_x_30:
        /* <DEDUP_REMOVED lines=10> */
.L_x_31:
        /* <DEDUP_REMOVED lines=9> */
.L_x_32:
        /* <DEDUP_REMOVED lines=10> */
.L_x_33:
        /* <DEDUP_REMOVED lines=10> */
.L_x_34:
        /* <DEDUP_REMOVED lines=10> */
.L_x_35:
        /* <DEDUP_REMOVED lines=9> */
.L_x_36:
        /* <DEDUP_REMOVED lines=10> */
.L_x_37:
        /* <DEDUP_REMOVED lines=10> */
.L_x_38:
        /* <DEDUP_REMOVED lines=10> */
.L_x_39:
        /* <DEDUP_REMOVED lines=9> */
.L_x_40:
        /* <DEDUP_REMOVED lines=10> */
.L_x_41:
        /* <DEDUP_REMOVED lines=10> */
.L_x_42:
        /* <DEDUP_REMOVED lines=10> */
.L_x_43:
        /* <DEDUP_REMOVED lines=9> */
.L_x_44:
        /* <DEDUP_REMOVED lines=10> */
.L_x_45:
        /* <DEDUP_REMOVED lines=10> */
.L_x_46:
        /* <DEDUP_REMOVED lines=10> */
.L_x_47:
        /* <DEDUP_REMOVED lines=9> */
.L_x_48:
        /* <DEDUP_REMOVED lines=10> */
.L_x_49:
        /* <DEDUP_REMOVED lines=10> */
.L_x_50:
        /* <DEDUP_REMOVED lines=10> */
.L_x_51:
[----:B------:R-:W0:Y:S01]  /*6120*/  LDC.64 R16, c[0x4][R16] ;  /* 0x0100000010107b82 */ /* 0x000e220000000a00 */
[----:B------:R-:W1:Y:S01]  /*6130*/  LDCU.64 UR4, c[0x4][0x30] ;  /* 0x01000600ff0477ac */ /* 0x000e620008000a00 */
[----:B------:R-:W-:Y:S01]  /*6140*/  CS2R R6, SRZ ;  /* 0x0000000000067805 */ /* 0x000fe2000001ff00 */
[----:B-1----:R-:W-:Y:S02]  /*6150*/  IMAD.U32 R4, RZ, RZ, UR4 ;  /* 0x00000004ff047e24 */ /* 0x002fe4000f8e00ff */
[----:B------:R-:W-:-:S07]  /*6160*/  IMAD.U32 R5, RZ, RZ, UR5 ;  /* 0x00000005ff057e24 */ /* 0x000fce000f8e00ff */
[----:B------:R-:W-:-:S07]  /*6170*/  LEPC R20, `(.L_x_1) ;  /* 0x000000001014794e */ /* 0x000fce0000000000 */
[----:B0-----:R-:W-:Y:S05]  /*6180*/  CALL.ABS.NOINC R16 ;  /* 0x0000000010007343 */ /* 0x001fea0003c00000 */
.L_x_1:
[----:B------:R-:W-:Y:S05]  /*6190*/  BSYNC.RECONVERGENT B6 ;  /* 0x0000000000067941 */ /* 0x000fea0003800200 */
.L_x_0:
[----:B------:R-:W0:Y:S02]  /*61a0*/  LDC R0, c[0x0][0x394] ;  /* 0x0000e500ff007b82 */ /* 0x000e240000000800 */
[----:B0-----:R-:W-:-:S13]  /*61b0*/  ISETP.GE.AND P0, PT, R0, 0x1, PT ;  /* 0x000000010000780c */ /* 0x001fda0003f06270 */
[----:B------:R-:W-:Y:S05]  /*61c0*/  @!P0 EXIT ;  /* 0x000000000000894d */ /* 0x000fea0003800000 */
[----:B------:R-:W-:Y:S02]  /*61d0*/  VIADD R56, R23, 0x4 ;  /* 0x0000000417387836 */ /* 0x000fe40000000000 */
[----:B------:R-:W-:Y:S02]  /*61e0*/  IMAD.MOV.U32 R55, RZ, RZ, RZ ;  /* 0x000000ffff377224 */ /* 0x000fe400078e00ff */
[----:B------:R-:W-:Y:S02]  /*61f0*/  IMAD.MOV.U32 R54, RZ, RZ, 0x5be0cd19 ;  /* 0x5be0cd19ff367424 */ /* 0x000fe400078e00ff */
[----:B------:R-:W-:Y:S02]  /*6200*/  IMAD.MOV.U32 R53, RZ, RZ, 0x1f83d9ab ;  /* 0x1f83d9abff357424 */ /* 0x000fe400078e00ff */
[----:B------:R-:W-:Y:S02]  /*6210*/  IMAD.MOV.U32 R52, RZ, RZ, -0x64fa9774 ;  /* 0x9b05688cff347424 */ /* 0x000fe400078e00ff */
[----:B------:R-:W-:-:S02]  /*6220*/  IMAD.MOV.U32 R51, RZ, RZ, 0x510e527f ;  /* 0x510e527fff337424 */ /* 0x000fc400078e00ff */
[----:B------:R-:W-:Y:S02]  /*6230*/  IMAD.MOV.U32 R50, RZ, RZ, -0x5ab00ac6 ;  /* 0xa54ff53aff327424 */ /* 0x000fe400078e00ff */
[----:B------:R-:W-:Y:S02]  /*6240*/  IMAD.MOV.U32 R49, RZ, RZ, 0x3c6ef372 ;  /* 0x3c6ef372ff317424 */ /* 0x000fe400078e00ff */
[----:B------:R-:W-:Y:S02]  /*6250*/  IMAD.MOV.U32 R48, RZ, RZ, -0x4498517b ;  /* 0xbb67ae85ff307424 */ /* 0x000fe400078e00ff */
[----:B------:R-:W-:-:S07]  /*6260*/  IMAD.MOV.U32 R47, RZ, RZ, 0x6a09e667 ;  /* 0x6a09e667ff2f7424 */ /* 0x000fce00078e00ff */
.L_x_56:
[----:B------:R-:W0:Y:S01]  /*6270*/  LDCU UR4, c[0x0][0x360] ;  /* 0x00006c00ff0477ac */ /* 0x000e220008000800 */
[----:B------:R-:W0:Y:S02]  /*6280*/  LDCU UR5, c[0x0][0x370] ;  /* 0x00006e00ff0577ac */ /* 0x000e240008000800 */
[----:B0-----:R-:W-:-:S06]  /*6290*/  UIMAD UR4, UR4, UR5, URZ ;  /* 0x00000005040472a4 */ /* 0x001fcc000f8e02ff */
[C---:B------:R-:W-:Y:S02]  /*62a0*/  IMAD R61, R55.reuse, UR4, RZ ;  /* 0x00000004373d7c24 */ /* 0x040fe4000f8e02ff */
[----:B------:R-:W-:-:S03]  /*62b0*/  VIADD R55, R55, 0x1 ;  /* 0x0000000137377836 */ /* 0x000fc60000000000 */
[----:B------:R-:W-:Y:S01]  /*62c0*/  IADD3 R60, P1, PT, R61, R58, RZ ;  /* 0x0000003a3d3c7210 */ /* 0x000fe20007f3e0ff */
[----:B------:R-:W0:Y:S03]  /*62d0*/  LDCU UR4, c[0x0][0x394] ;  /* 0x00007280ff0477ac */ /* 0x000e260008000800 */
[----:B------:R-:W-:Y:S01]  /*62e0*/  ISETP.GT.U32.AND P0, PT, R60, 0x398ed03f, PT ;  /* 0x398ed03f3c00780c */ /* 0x000fe20003f04070 */
[----:B------:R-:W-:-:S05]  /*62f0*/  IMAD.X R61, RZ, RZ, R57, P1 ;  /* 0x000000ffff3d7224 */ /* 0x000fca00008e0639 */
[----:B------:R-:W-:Y:S02]  /*6300*/  ISETP.GT.U32.AND.EX P0, PT, R61, 0xd, PT, P0 ;  /* 0x0000000d3d00780c */ /* 0x000fe40003f04100 */
[----:B0-----:R-:W-:-:S04]  /*6310*/  ISETP.NE.AND P1, PT, R55, UR4, PT ;  /* 0x0000000437007c0c */ /* 0x001fc8000bf25270 */
[----:B------:R-:W-:-:S07]  /*6320*/  P2R R59, PR, RZ, 0x2 ;  /* 0x00000002ff3b7803 */ /* 0x000fce0000000000 */
[----:B------:R-:W-:Y:S05]  /*6330*/  @P0 EXIT ;  /* 0x000000000000094d */ /* 0x000fea0003800000 */
[----:B------:R-:W0:Y:S02]  /*6340*/  LDC.64 R8, c[0x0][0x380] ;  /* 0x0000e000ff087b82 */ /* 0x000e240000000a00 */
[----:B0-----:R-:W2:Y:S04]  /*6350*/  LDG.E.U8.CONSTANT R19, desc[UR36][R8.64] ;  /* 0x0000002408137981 */ /* 0x001ea8000c1e9100 */
[----:B------:R0:W3:Y:S01]  /*6360*/  LDG.E.U8.CONSTANT R2, desc[UR36][R8.64+0x1] ;  /* 0x0000012408027981 */ /* 0x0000e2000c1e9100 */
[--C-:B------:R-:W-:Y:S01]  /*6370*/  SHF.R.U32.HI R25, RZ, 0x1, R61.reuse ;  /* 0x00000001ff197819 */ /* 0x100fe2000001163d */
[C---:B------:R-:W-:Y:S01]  /*6380*/  IMAD.WIDE.U32 R4, R61.reuse, -0x5ed5a4e5, RZ ;  /* 0xa12a5b1b3d047825 */ /* 0x040fe200078e00ff */
[--C-:B------:R-:W-:Y:S01]  /*6390*/  SHF.R.U64 R3, R60, 0x1, R61.reuse ;  /* 0x000000013c037819 */ /* 0x100fe2000000123d */
[----:B------:R-:W1:Y:S01]  /*63a0*/  LDCU UR4, c[0x0][0x2f8] ;  /* 0x00005f00ff0477ac */ /* 0x000e620008000800 */
[----:B------:R-:W-:Y:S01]  /*63b0*/  SHF.R.U32.HI R21, RZ, 0x3, R61 ;  /* 0x00000003ff157819 */ /* 0x000fe2000001163d */
[----:B------:R-:W-:-:S04]  /*63c0*/  IMAD.WIDE.U32 R6, R61, -0x14f5629b, RZ ;  /* 0xeb0a9d653d067825 */ /* 0x000fc800078e00ff */
[----:B------:R-:W-:-:S04]  /*63d0*/  IMAD.WIDE.U32 R10, R25, 0x10842109, RZ ;  /* 0x10842109190a7825 */ /* 0x000fc800078e00ff */
[----:B------:R-:W-:-:S04]  /*63e0*/  IMAD.WIDE.U32 R12, R60, -0x5ed5a4e5, RZ ;  /* 0xa12a5b1b3c0c7825 */ /* 0x000fc800078e00ff */
[----:B------:R-:W-:-:S04]  /*63f0*/  IMAD.WIDE.U32 R14, R60, -0x14f5629b, RZ ;  /* 0xeb0a9d653c0e7825 */ /* 0x000fc800078e00ff */
[----:B------:R-:W-:-:S04]  /*6400*/  IMAD.WIDE.U32 R4, P3, R60, 0x22190a63, R4 ;  /* 0x22190a633c047825 */ /* 0x000fc80007860004 */
[----:B------:R-:W-:Y:S01]  /*6410*/  IMAD.WIDE.U32 R6, P5, R60, 0x48aa9357, R6 ;  /* 0x48aa93573c067825 */ /* 0x000fe200078a0006 */
[----:B------:R-:W-:-:S03]  /*6420*/  IADD3 RZ, P4, PT, R13, R4, RZ ;  /* 0x000000040dff7210 */ /* 0x000fc60007f9e0ff */
[----:B------:R-:W-:Y:S01]  /*6430*/  IMAD.WIDE.U32 R10, P2, R3, -0x7bdef7be, R10 ;  /* 0x84210842030a7825 */ /* 0x000fe2000784000a */
[----:B------:R-:W-:-:S03]  /*6440*/  IADD3 RZ, P0, PT, R15, R6, RZ ;  /* 0x000000060fff7210 */ /* 0x000fc60007f1e0ff */
[----:B0-----:R-:W-:Y:S01]  /*6450*/  IMAD.WIDE.U32 R8, R3, 0x10842109, RZ ;  /* 0x1084210903087825 */ /* 0x001fe200078e00ff */
[----:B------:R-:W-:-:S03]  /*6460*/  SHF.R.U64 R3, R60, 0x3, R61 ;  /* 0x000000033c037819 */ /* 0x000fc6000000123d */
[----:B------:R-:W-:Y:S01]  /*6470*/  IMAD.WIDE.U32 R16, R21, -0x6a26dbc3, RZ ;  /* 0x95d9243d15107825 */ /* 0x000fe200078e00ff */
[----:B------:R-:W-:-:S03]  /*6480*/  IADD3 RZ, P1, PT, R9, R10, RZ ;  /* 0x0000000a09ff7210 */ /* 0x000fc60007f3e0ff */
[----:B------:R-:W-:Y:S02]  /*6490*/  IMAD.X R15, RZ, RZ, RZ, P3 ;  /* 0x000000ffff0f7224 */ /* 0x000fe400018e06ff */
[----:B------:R-:W-:Y:S02]  /*64a0*/  IMAD.X R9, RZ, RZ, RZ, P2 ;  /* 0x000000ffff097224 */ /* 0x000fe400010e06ff */
[----:B------:R-:W-:Y:S02]  /*64b0*/  IMAD.MOV.U32 R14, RZ, RZ, R5 ;  /* 0x000000ffff0e7224 */ /* 0x000fe400078e0005 */
[----:B------:R-:W-:Y:S02]  /*64c0*/  IMAD.MOV.U32 R8, RZ, RZ, R11 ;  /* 0x000000ffff087224 */ /* 0x000fe400078e000b */
[----:B------:R-:W-:Y:S02]  /*64d0*/  IMAD.X R13, RZ, RZ, RZ, P5 ;  /* 0x000000ffff0d7224 */ /* 0x000fe400028e06ff */
[----:B------:R-:W-:-:S02]  /*64e0*/  IMAD.MOV.U32 R12, RZ, RZ, R7 ;  /* 0x000000ffff0c7224 */ /* 0x000fc400078e0007 */
[----:B------:R-:W-:Y:S01]  /*64f0*/  IMAD.WIDE.U32 R4, P2, R3, 0x23329f5e, R16 ;  /* 0x23329f5e03047825 */ /* 0x000fe20007840010 */
[----:B------:R-:W-:-:S03]  /*6500*/  SHF.L.W.U32.HI R16, R47, 0x13, R47 ;  /* 0x000000132f107819 */ /* 0x000fc60000010e2f */
[----:B------:R-:W-:-:S04]  /*6510*/  IMAD.WIDE.U32 R10, R3, -0x6a26dbc3, RZ ;  /* 0x95d9243d030a7825 */ /* 0x000fc800078e00ff */
[----:B------:R-:W-:-:S04]  /*6520*/  IMAD.WIDE.U32.X R6, R61, 0x22190a63, R14, P4 ;  /* 0x22190a633d067825 */ /* 0x000fc800020e040e */
[----:B------:R-:W-:Y:S01]  /*6530*/  IMAD.WIDE.U32.X R8, R25, -0x7bdef7be, R8, P1 ;  /* 0x8421084219087825 */ /* 0x000fe200008e0408 */
[----:B------:R-:W-:-:S03]  /*6540*/  SHF.R.U64 R15, R6, 0x9, R7 ;  /* 0x00000009060f7819 */ /* 0x000fc60000001207 */
[----:B------:R-:W-:Y:S01]  /*6550*/  IMAD.WIDE.U32.X R12, R61, 0x48aa9357, R12, P0 ;  /* 0x48aa93573d0c7825 */ /* 0x000fe200000e040c */
[----:B------:R-:W-:Y:S02]  /*6560*/  IADD3 RZ, P0, PT, R11, R4, RZ ;  /* 0x000000040bff7210 */ /* 0x000fe40007f1e0ff */
[----:B------:R-:W-:Y:S01]  /*6570*/  SHF.R.U64 R11, R8, 0x4, R9 ;  /* 0x00000004080b7819 */ /* 0x000fe20000001209 */
[----:B------:R-:W-:Y:S01]  /*6580*/  IMAD.X R7, RZ, RZ, RZ, P2 ;  /* 0x000000ffff077224 */ /* 0x000fe200010e06ff */
[----:B------:R-:W-:Y:S01]  /*6590*/  SHF.R.U64 R3, R12, 0x16, R13 ;  /* 0x000000160c037819 */ /* 0x000fe2000000120d */
[----:B------:R-:W-:Y:S01]  /*65a0*/  IMAD.MOV.U32 R6, RZ, RZ, R5 ;  /* 0x000000ffff067224 */ /* 0x000fe200078e0005 */
[----:B------:R-:W-:Y:S01]  /*65b0*/  SHF.R.U32.HI R8, RZ, 0x1, R15 ;  /* 0x00000001ff087819 */ /* 0x000fe2000001160f */
[----:B------:R-:W-:Y:S01]  /*65c0*/  IMAD R28, R11, -0x3e, R60 ;  /* 0xffffffc20b1c7824 */ /* 0x000fe200078e023c */
[----:B------:R-:W-:Y:S01]  /*65d0*/  SHF.R.U32.HI R0, RZ, 0x1, R11 ;  /* 0x00000001ff007819 */ /* 0x000fe2000001160b */
[----:B------:R-:W-:Y:S01]  /*65e0*/  IMAD.WIDE.U32.X R4, R21, 0x23329f5e, R6, P0 ;  /* 0x23329f5e15047825 */ /* 0x000fe200000e0406 */
[----:B------:R-:W-:-:S03]  /*65f0*/  LOP3.LUT R9, R3, 0xffff, RZ, 0xc0, !PT ;  /* 0x0000ffff03097812 */ /* 0x000fc600078ec0ff */
[----:B------:R-:W-:Y:S01]  /*6600*/  IMAD.HI.U32 R8, R8, -0x7bdef7bd, RZ ;  /* 0x8421084308087827 */ /* 0x000fe200078e00ff */
[----:B------:R-:W-:Y:S01]  /*6610*/  SHF.R.U32.HI R6, RZ, 0x1, R9 ;  /* 0x00000001ff067819 */ /* 0x000fe20000011609 */
[----:B------:R-:W0:Y:S01]  /*6620*/  LDC.U8 R28, c[0x3][R28+0x274] ;  /* 0x00c09d001c1c7b82 */ /* 0x000e220000000000 */
[----:B------:R-:W-:Y:S01]  /*6630*/  SHF.R.U64 R9, R4, 0xc, R5 ;  /* 0x0000000c04097819 */ /* 0x000fe20000001205 */
[----:B------:R-:W-:Y:S01]  /*6640*/  IMAD.HI.U32 R0, R0, -0x7bdef7bd, RZ ;  /* 0x8421084300007827 */ /* 0x000fe200078e00ff */
[----:B------:R-:W-:Y:S02]  /*6650*/  SHF.R.U32.HI R8, RZ, 0x4, R8 ;  /* 0x00000004ff087819 */ /* 0x000fe40000011608 */
[----:B------:R-:W-:Y:S02]  /*6660*/  LOP3.LUT R6, R6, 0xffff, RZ, 0xc0, !PT ;  /* 0x0000ffff06067812 */ /* 0x000fe400078ec0ff */
[----:B------:R-:W-:Y:S01]  /*6670*/  SHF.R.U32.HI R0, RZ, 0x4, R0 ;  /* 0x00000004ff007819 */ /* 0x000fe20000011600 */
[----:B------:R-:W-:Y:S01]  /*6680*/  IMAD R18, R8, -0x3e, R15 ;  /* 0xffffffc208127824 */ /* 0x000fe200078e020f */
[----:B------:R-:W-:Y:S01]  /*6690*/  SHF.R.U32.HI R4, RZ, 0x1, R9 ;  /* 0x00000001ff047819 */ /* 0x000fe20000011609 */
[----:B------:R-:W-:-:S02]  /*66a0*/  IMAD R8, R6, 0x4211, RZ ;  /* 0x0000421106087824 */ /* 0x000fc400078e02ff */
[----:B------:R-:W-:Y:S02]  /*66b0*/  IMAD R24, R0, -0x3e, R11 ;  /* 0xffffffc200187824 */ /* 0x000fe400078e020b */
[----:B------:R-:W-:Y:S01]  /*66c0*/  IMAD.HI.U32 R0, R4, -0x7bdef7bd, RZ ;  /* 0x8421084304007827 */ /* 0x000fe200078e00ff */
[----:B------:R-:W4:Y:S03]  /*66d0*/  LDC.S8 R18, c[0x3][R18+0x274] ;  /* 0x00c09d0012127b82 */ /* 0x000f260000000200 */
[----:B------:R-:W-:Y:S01]  /*66e0*/  IMAD.WIDE.U32 R6, R61, 0x68cbac13, RZ ;  /* 0x68cbac133d067825 */ /* 0x000fe200078e00ff */
[----:B------:R-:W-:-:S03]  /*66f0*/  SHF.R.U32.HI R0, RZ, 0x4, R0 ;  /* 0x00000004ff007819 */ /* 0x000fc60000011600 */
[C---:B------:R-:W-:Y:S01]  /*6700*/  IMAD.WIDE.U32 R4, R60.reuse, 0x68cbac13, RZ ;  /* 0x68cbac133c047825 */ /* 0x040fe200078e00ff */
[----:B------:R-:W-:Y:S01]  /*6710*/  SHF.R.U32.HI R4, RZ, 0x13, R8 ;  /* 0x00000013ff047819 */ /* 0x000fe20000011608 */
[----:B------:R-:W5:Y:S02]  /*6720*/  LDC.U8 R24, c[0x3][R24+0x274] ;  /* 0x00c09d0018187b82 */ /* 0x000f640000000000 */
[----:B------:R-:W-:Y:S01]  /*6730*/  IMAD.WIDE.U32 R6, P0, R60, 0x2581544e, R6 ;  /* 0x2581544e3c067825 */ /* 0x000fe20007800006 */
[----:B------:R-:W-:-:S03]  /*6740*/  PRMT R4, R4, 0x9910, RZ ;  /* 0x0000991004047816 */ /* 0x000fc600000000ff */
[----:B------:R-:W-:Y:S02]  /*6750*/  IMAD R0, R0, -0x3e, R9 ;  /* 0xffffffc200007824 */ /* 0x000fe400078e0209 */
[----:B------:R-:W-:Y:S01]  /*6760*/  IMAD.X R9, RZ, RZ, RZ, P0 ;  /* 0x000000ffff097224 */ /* 0x000fe200000e06ff */
[----:B------:R-:W-:Y:S01]  /*6770*/  IADD3 RZ, P0, PT, R5, R6, RZ ;  /* 0x0000000605ff7210 */ /* 0x000fe20007f1e0ff */
[----:B------:R-:W-:Y:S01]  /*6780*/  IMAD.MOV.U32 R8, RZ, RZ, R7 ;  /* 0x000000ffff087224 */ /* 0x000fe200078e0007 */
[----:B------:R-:W-:Y:S01]  /*6790*/  SHF.L.W.U32.HI R7, R51, 0x7, R51 ;  /* 0x0000000733077819 */ /* 0x000fe20000010e33 */
[----:B------:R-:W-:Y:S01]  /*67a0*/  IMAD R6, R4, 0x3e, RZ ;  /* 0x0000003e04067824 */ /* 0x000fe200078e02ff */
[----:B------:R-:W1:Y:S01]  /*67b0*/  LDC.U8 R0, c[0x3][R0+0x274] ;  /* 0x00c09d0000007b82 */ /* 0x000e620000000000 */
[----:B------:R-:W-:-:S04]  /*67c0*/  IMAD.WIDE.U32.X R4, R61, 0x2581544e, R8, P0 ;  /* 0x2581544e3d047825 */ /* 0x000fc800000e0408 */
[----:B------:R-:W-:Y:S01]  /*67d0*/  IMAD.MOV R6, RZ, RZ, -R6 ;  /* 0x000000ffff067224 */ /* 0x000fe200078e0a06 */
[----:B------:R-:W-:-:S04]  /*67e0*/  SHF.R.U64 R32, R4, 0x1b, R5 ;  /* 0x0000001b04207819 */ /* 0x000fc80000001205 */
[----:B------:R-:W-:Y:S02]  /*67f0*/  PRMT R4, R6, 0x7710, RZ ;  /* 0x0000771006047816 */ /* 0x000fe400000000ff */
[----:B------:R-:W1:Y:S03]  /*6800*/  LDC.U8 R32, c[0x3][R32+0x274] ;  /* 0x00c09d0020207b82 */ /* 0x000e660000000000 */
[----:B------:R-:W-:Y:S02]  /*6810*/  IMAD.IADD R3, R4, 0x1, R3 ;  /* 0x0000000104037824 */ /* 0x000fe400078e0203 */
[----:B0-----:R-:W-:-:S03]  /*6820*/  IMAD.SHL.U32 R4, R28, 0x1000000, RZ ;  /* 0x010000001c047824 */ /* 0x001fc600078e00ff */
[----:B------:R-:W-:-:S06]  /*6830*/  LOP3.LUT R3, R3, 0xffff, RZ, 0xc0, !PT ;  /* 0x0000ffff03037812 */ /* 0x000fcc00078ec0ff */
[----:B------:R-:W0:Y:S01]  /*6840*/  LDC.U8 R3, c[0x3][R3+0x274] ;  /* 0x00c09d0003037b82 */ /* 0x000e220000000000 */
[----:B----4-:R-:W-:Y:S01]  /*6850*/  IMAD.SHL.U32 R6, R18, 0x100, RZ ;  /* 0x0000010012067824 */ /* 0x010fe200078e00ff */
[----:B-----5:R-:W-:-:S05]  /*6860*/  PRMT R5, R24, 0x8880, RZ ;  /* 0x0000888018057816 */ /* 0x020fca00000000ff */
[----:B------:R-:W-:-:S05]  /*6870*/  IMAD.U32 R5, R5, 0x10000, RZ ;  /* 0x0001000005057824 */ /* 0x000fca00078e00ff */
[----:B------:R-:W-:Y:S02]  /*6880*/  LOP3.LUT R4, R6, R5, R4, 0xfe, !PT ;  /* 0x0000000506047212 */ /* 0x000fe400078efe04 */
[C-C-:B------:R-:W-:Y:S02]  /*6890*/  SHF.L.W.U32.HI R5, R51.reuse, 0x1a, R51.reuse ;  /* 0x0000001a33057819 */ /* 0x140fe40000010e33 */
[----:B-1----:R-:W-:Y:S02]  /*68a0*/  PRMT R25, R0, 0x8880, RZ ;  /* 0x0000888000197816 */ /* 0x002fe400000000ff */
[----:B------:R-:W-:Y:S02]  /*68b0*/  SHF.L.W.U32.HI R6, R51, 0x15, R51 ;  /* 0x0000001533067819 */ /* 0x000fe40000010e33 */
[----:B------:R-:W-:Y:S02]  /*68c0*/  LOP3.LUT R25, R4, R25, RZ, 0xfc, !PT ;  /* 0x0000001904197212 */ /* 0x000fe400078efcff */
[----:B------:R-:W-:-:S02]  /*68d0*/  LOP3.LUT R5, R7, R5, R6, 0x96, !PT ;  /* 0x0000000507057212 */ /* 0x000fc400078e9606 */
[----:B------:R-:W-:Y:S02]  /*68e0*/  LOP3.LUT R4, R52, R51, R53, 0xe2, !PT ;  /* 0x0000003334047212 */ /* 0x000fe400078ee235 */
[----:B------:R-:W-:Y:S02]  /*68f0*/  PRMT R6, R32, 0x8880, RZ ;  /* 0x0000888020067816 */ /* 0x000fe400000000ff */
[----:B------:R-:W-:-:S03]  /*6900*/  IADD3 R5, PT, PT, R4, R5, R25 ;  /* 0x0000000504057210 */ /* 0x000fc60007ffe019 */
[----:B------:R-:W-:Y:S01]  /*6910*/  IMAD.MOV.U32 R4, RZ, RZ, R6 ;  /* 0x000000ffff047224 */ /* 0x000fe200078e0006 */
[----:B------:R-:W-:-:S03]  /*6920*/  IADD3 R7, PT, PT, R5, 0x428a2f98, R54 ;  /* 0x428a2f9805077810 */ /* 0x000fc60007ffe036 */
[----:B------:R-:W-:Y:S02]  /*6930*/  IMAD.U32 R5, R4, 0x10000, RZ ;  /* 0x0001000004057824 */ /* 0x000fe400078e00ff */
[----:B------:R-:W-:Y:S02]  /*6940*/  IMAD.IADD R8, R7, 0x1, R50 ;  /* 0x0000000107087824 */ /* 0x000fe400078e0232 */
[----:B0-----:R-:W-:-:S03]  /*6950*/  IMAD.SHL.U32 R4, R3, 0x1000000, RZ ;  /* 0x0100000003047824 */ /* 0x001fc600078e00ff */
[C-C-:B------:R-:W-:Y:S02]  /*6960*/  SHF.L.W.U32.HI R6, R8.reuse, 0x1a, R8.reuse ;  /* 0x0000001a08067819 */ /* 0x140fe40000010e08 */
[--C-:B------:R-:W-:Y:S02]  /*6970*/  SHF.L.W.U32.HI R9, R8, 0x15, R8.reuse ;  /* 0x0000001508097819 */ /* 0x100fe40000010e08 */
[----:B------:R-:W-:Y:S02]  /*6980*/  LOP3.LUT R4, R4, R5, RZ, 0xfc, !PT ;  /* 0x0000000504047212 */ /* 0x000fe400078efcff */
[----:B------:R-:W-:-:S04]  /*6990*/  SHF.L.W.U32.HI R10, R8, 0x7, R8 ;  /* 0x00000007080a7819 */ /* 0x000fc80000010e08 */
[----:B------:R-:W-:Y:S02]  /*69a0*/  LOP3.LUT R6, R10, R6, R9, 0x96, !PT ;  /* 0x000000060a067212 */ /* 0x000fe400078e9609 */
[----:B------:R-:W-:Y:S01]  /*69b0*/  LOP3.LUT R9, R51, R8, R52, 0xe2, !PT ;  /* 0x0000000833097212 */ /* 0x000fe200078ee234 */
[----:B--2---:R-:W-:-:S04]  /*69c0*/  IMAD R5, R19, 0x100, R4 ;  /* 0x0000010013057824 */ /* 0x004fc800078e0204 */
[----:B---3--:R-:W-:-:S05]  /*69d0*/  IMAD.IADD R14, R2, 0x1, R5 ;  /* 0x00000001020e7824 */ /* 0x008fca00078e0205 */
[----:B------:R-:W-:-:S04]  /*69e0*/  IADD3 R6, PT, PT, R9, R6, R14 ;  /* 0x0000000609067210 */ /* 0x000fc80007ffe00e */
[----:B------:R-:W-:-:S05]  /*69f0*/  IADD3 R12, PT, PT, R6, 0x71374491, R53 ;  /* 0x71374491060c7810 */ /* 0x000fca0007ffe035 */
[----:B------:R-:W-:-:S05]  /*6a00*/  IMAD.IADD R10, R12, 0x1, R49 ;  /* 0x000000010c0a7824 */ /* 0x000fca00078e0231 */
[C-C-:B------:R-:W-:Y:S02]  /*6a10*/  SHF.L.W.U32.HI R4, R10.reuse, 0x1a, R10.reuse ;  /* 0x0000001a0a047819 */ /* 0x140fe40000010e0a */
[C-C-:B------:R-:W-:Y:S02]  /*6a20*/  SHF.L.W.U32.HI R11, R10.reuse, 0x15, R10.reuse ;  /* 0x000000150a0b7819 */ /* 0x140fe40000010e0a */
[----:B------:R-:W-:Y:S02]  /*6a30*/  SHF.L.W.U32.HI R6, R10, 0x7, R10 ;  /* 0x000000070a067819 */ /* 0x000fe40000010e0a */
[----:B------:R-:W-:Y:S02]  /*6a40*/  LOP3.LUT R9, R8, R10, R51, 0xe2, !PT ;  /* 0x0000000a08097212 */ /* 0x000fe400078ee233 */
[----:B------:R-:W-:-:S04]  /*6a50*/  LOP3.LUT R4, R6, R4, R11, 0x96, !PT ;  /* 0x0000000406047212 */ /* 0x000fc800078e960b */
[----:B------:R-:W-:-:S05]  /*6a60*/  IADD3 R4, PT, PT, R52, R4, R9 ;  /* 0x0000000434047210 */ /* 0x000fca0007ffe009 */
[----:B------:R-:W-:-:S04]  /*6a70*/  VIADD R11, R4, 0xb5c0fbcf ;  /* 0xb5c0fbcf040b7836 */ /* 0x000fc80000000000 */
[----:B------:R-:W-:-:S05]  /*6a80*/  IMAD.IADD R9, R11, 0x1, R48 ;  /* 0x000000010b097824 */ /* 0x000fca00078e0230 */
[C-C-:B------:R-:W-:Y:S02]  /*6a90*/  SHF.L.W.U32.HI R6, R9.reuse, 0x1a, R9.reuse ;  /* 0x0000001a09067819 */ /* 0x140fe40000010e09 */
[C-C-:B------:R-:W-:Y:S02]  /*6aa0*/  SHF.L.W.U32.HI R13, R9.reuse, 0x15, R9.reuse ;  /* 0x00000015090d7819 */ /* 0x140fe40000010e09 */
[----:B------:R-:W-:Y:S02]  /*6ab0*/  SHF.L.W.U32.HI R15, R9, 0x7, R9 ;  /* 0x00000007090f7819 */ /* 0x000fe40000010e09 */
[----:B------:R-:W-:Y:S02]  /*6ac0*/  LOP3.LUT R4, R10, R9, R8, 0xe2, !PT ;  /* 0x000000090a047212 */ /* 0x000fe400078ee208 */
[----:B------:R-:W-:Y:S02]  /*6ad0*/  LOP3.LUT R6, R15, R6, R13, 0x96, !PT ;  /* 0x000000060f067212 */ /* 0x000fe400078e960d */
[----:B------:R-:W-:-:S02]  /*6ae0*/  SHF.L.W.U32.HI R13, R47, 0x1e, R47 ;  /* 0x0000001e2f0d7819 */ /* 0x000fc40000010e2f */
[----:B------:R-:W-:Y:S02]  /*6af0*/  IADD3 R6, PT, PT, R51, R6, R4 ;  /* 0x0000000633067210 */ /* 0x000fe40007ffe004 */
[----:B------:R-:W-:-:S03]  /*6b00*/  SHF.L.W.U32.HI R15, R47, 0xa, R47 ;  /* 0x0000000a2f0f7819 */ /* 0x000fc60000010e2f */
[----:B------:R-:W-:Y:S01]  /*6b10*/  VIADD R6, R6, 0x69b5dba5 ;  /* 0x69b5dba506067836 */ /* 0x000fe20000000000 */
[----:B------:R-:W-:Y:S02]  /*6b20*/  LOP3.LUT R13, R15, R16, R13, 0x96, !PT ;  /* 0x000000100f0d7212 */ /* 0x000fe400078e960d */
[--C-:B------:R-:W-:Y:S01]  /*6b30*/  LOP3.LUT R16, R49, R48, R47.reuse, 0xe8, !PT ;  /* 0x0000003031107212 */ /* 0x100fe200078ee82f */
        /* <DEDUP_REMOVED lines=22> */
[----:B------:R-:W-:Y:S02]  /*6ca0*/  SHF.L.W.U32.HI R17, R16, 0xa, R16 ;  /* 0x0000000a10117819 */ /* 0x000fe40000010e10 */
[----:B------:R-:W-:-:S05]  /*6cb0*/  IADD3 R20, PT, PT, R10, R20, R21 ;  /* 0x000000140a147210 */ /* 0x000fca0007ffe015 */
        /* <DEDUP_REMOVED lines=14> */
[--C-:B------:R-:W-:Y:S01]  /*6da0*/  SHF.L.W.U32.HI R17, R15, 0xa, R15.reuse ;  /* 0x0000000a0f117819 */ /* 0x100fe20000010e0f */
[----:B------:R-:W-:Y:S01]  /*6db0*/  VIADD R11, R11, 0x923f82a4 ;  /* 0x923f82a40b0b7836 */ /* 0x000fe20000000000 */
[----:B------:R-:W-:-:S02]  /*6dc0*/  LOP3.LUT R13, R13, R16, R15, 0xe8, !PT ;  /* 0x000000100d0d7212 */ /* 0x000fc400078ee80f */
        /* <DEDUP_REMOVED lines=8> */
[C-C-:B------:R-:W-:Y:S02]  /*6e50*/  SHF.L.W.U32.HI R13, R6.reuse, 0x1e, R6.reuse ;  /* 0x0000001e060d7819 */ /* 0x140fe40000010e06 */
        /* <DEDUP_REMOVED lines=57> */
[----:B------:R-:W-:Y:S02]  /*71f0*/  SHF.L.W.U32.HI R13, R34, 0xa, R34 ;  /* 0x0000000a220d7819 */ /* 0x000fe40000010e22 */
[----:B------:R-:W-:Y:S01]  /*7200*/  SHF.L.W.U32.HI R10, R5, 0xe, R14 ;  /* 0x0000000e050a7819 */ /* 0x000fe20000010e0e */
[----:B------:R-:W-:Y:S01]  /*7210*/  IMAD.IADD R5, R8, 0x1, R30 ;  /* 0x0000000108057824 */ /* 0x000fe200078e021e */
[----:B------:R-:W-:Y:S02]  /*7220*/  LOP3.LUT R13, R13, R12, R9, 0x96, !PT ;  /* 0x0000000c0d0d7212 */ /* 0x000fe400078e9609 */
[----:B------:R-:W-:-:S02]  /*7230*/  SHF.L.W.U32.HI R9, R14, 0x19, R14 ;  /* 0x000000190e097819 */ /* 0x000fc40000010e0e */
[----:B------:R-:W-:Y:S01]  /*7240*/  SHF.R.U32.HI R12, RZ, 0x3, R14 ;  /* 0x00000003ff0c7819 */ /* 0x000fe2000001160e */
[----:B------:R-:W-:Y:S01]  /*7250*/  VIADD R14, R14, 0x360000 ;  /* 0x003600000e0e7836 */ /* 0x000fe20000000000 */
[----:B------:R-:W-:Y:S02]  /*7260*/  LOP3.LUT R8, R8, R11, R34, 0xe8, !PT ;  /* 0x0000000b08087212 */ /* 0x000fe400078ee822 */
[C-C-:B------:R-:W-:Y:S02]  /*7270*/  SHF.L.W.U32.HI R15, R5.reuse, 0x1a, R5.reuse ;  /* 0x0000001a050f7819 */ /* 0x140fe40000010e05 */
[C-C-:B------:R-:W-:Y:S02]  /*7280*/  SHF.L.W.U32.HI R16, R5.reuse, 0x15, R5.reuse ;  /* 0x0000001505107819 */ /* 0x140fe40000010e05 */
[----:B------:R-:W-:Y:S02]  /*7290*/  SHF.L.W.U32.HI R17, R5, 0x7, R5 ;  /* 0x0000000705117819 */ /* 0x000fe40000010e05 */
[----:B------:R-:W-:-:S02]  /*72a0*/  LOP3.LUT R12, R12, R9, R10, 0x96, !PT ;  /* 0x000000090c0c7212 */ /* 0x000fc400078e960a */
[----:B------:R-:W-:Y:S02]  /*72b0*/  IADD3 R27, PT, PT, R27, R13, R8 ;  /* 0x0000000d1b1b7210 */ /* 0x000fe40007ffe008 */
[----:B------:R-:W-:Y:S01]  /*72c0*/  LOP3.LUT R20, R17, R15, R16, 0x96, !PT ;  /* 0x0000000f11147212 */ /* 0x000fe200078e9610 */
[----:B------:R-:W-:Y:S01]  /*72d0*/  IMAD.IADD R25, R25, 0x1, R12 ;  /* 0x0000000119197824 */ /* 0x000fe200078e020c */
[C-C-:B------:R-:W-:Y:S02]  /*72e0*/  SHF.L.W.U32.HI R10, R14.reuse, 0xf, R14.reuse ;  /* 0x0000000f0e0a7819 */ /* 0x140fe40000010e0e */
[--C-:B------:R-:W-:Y:S02]  /*72f0*/  SHF.L.W.U32.HI R9, R14, 0xd, R14.reuse ;  /* 0x0000000d0e097819 */ /* 0x100fe40000010e0e */
[----:B------:R-:W-:Y:S02]  /*7300*/  SHF.R.U32.HI R8, RZ, 0xa, R14 ;  /* 0x0000000aff087819 */ /* 0x000fe4000001160e */
[----:B------:R-:W-:-:S02]  /*7310*/  LOP3.LUT R17, R6, R5, R7, 0xe2, !PT ;  /* 0x0000000506117212 */ /* 0x000fc400078ee207 */
[----:B------:R-:W-:Y:S02]  /*7320*/  LOP3.LUT R10, R8, R10, R9, 0x96, !PT ;  /* 0x0000000a080a7212 */ /* 0x000fe400078e9609 */
[----:B------:R-:W-:Y:S02]  /*7330*/  IADD3 R8, PT, PT, R4, R20, R17 ;  /* 0x0000001404087210 */ /* 0x000fe40007ffe011 */
[C-C-:B------:R-:W-:Y:S02]  /*7340*/  SHF.L.W.U32.HI R13, R27.reuse, 0x1e, R27.reuse ;  /* 0x0000001e1b0d7819 */ /* 0x140fe40000010e1b */
[C-C-:B------:R-:W-:Y:S01]  /*7350*/  SHF.L.W.U32.HI R16, R27.reuse, 0x13, R27.reuse ;  /* 0x000000131b107819 */ /* 0x140fe20000010e1b */
[----:B------:R-:W-:Y:S01]  /*7360*/  VIADD R8, R8, 0x550c7dc3 ;  /* 0x550c7dc308087836 */ /* 0x000fe20000000000 */
[----:B------:R-:W-:Y:S02]  /*7370*/  SHF.L.W.U32.HI R15, R27, 0xa, R27 ;  /* 0x0000000a1b0f7819 */ /* 0x000fe40000010e1b */
[----:B------:R-:W-:Y:S01]  /*7380*/  SHF.L.W.U32.HI R4, R25, 0xf, R25 ;  /* 0x0000000f19047819 */ /* 0x000fe20000010e19 */
[----:B------:R-:W-:Y:S01]  /*7390*/  IMAD.IADD R9, R11, 0x1, R8 ;  /* 0x000000010b097824 */ /* 0x000fe200078e0208 */
[----:B------:R-:W-:-:S02]  /*73a0*/  LOP3.LUT R26, R15, R16, R13, 0x96, !PT ;  /* 0x000000100f1a7212 */ /* 0x000fc400078e960d */
[----:B------:R-:W-:Y:S02]  /*73b0*/  LOP3.LUT R13, R10, 0x80000000, RZ, 0x3c, !PT ;  /* 0x800000000a0d7812 */ /* 0x000fe400078e3cff */
[--C-:B------:R-:W-:Y:S02]  /*73c0*/  SHF.L.W.U32.HI R15, R25, 0xd, R25.reuse ;  /* 0x0000000d190f7819 */ /* 0x100fe40000010e19 */
[----:B------:R-:W-:Y:S02]  /*73d0*/  SHF.R.U32.HI R12, RZ, 0xa, R25 ;  /* 0x0000000aff0c7819 */ /* 0x000fe40000011619 */
[C-C-:B------:R-:W-:Y:S02]  /*73e0*/  SHF.L.W.U32.HI R16, R13.reuse, 0xf, R10.reuse ;  /* 0x0000000f0d107819 */ /* 0x140fe40000010e0a */
[----:B------:R-:W-:Y:S02]  /*73f0*/  SHF.L.W.U32.HI R17, R13, 0xd, R10 ;  /* 0x0000000d0d117819 */ /* 0x000fe40000010e0a */
[----:B------:R-:W-:-:S02]  /*7400*/  SHF.R.U32.HI R20, RZ, 0xa, R13 ;  /* 0x0000000aff147819 */ /* 0x000fc4000001160d */
[----:B------:R-:W-:Y:S02]  /*7410*/  LOP3.LUT R21, R11, R34, R27, 0xe8, !PT ;  /* 0x000000220b157212 */ /* 0x000fe400078ee81b */
[C-C-:B------:R-:W-:Y:S02]  /*7420*/  SHF.L.W.U32.HI R29, R9.reuse, 0x1a, R9.reuse ;  /* 0x0000001a091d7819 */ /* 0x140fe40000010e09 */
[C-C-:B------:R-:W-:Y:S02]  /*7430*/  SHF.L.W.U32.HI R36, R9.reuse, 0x15, R9.reuse ;  /* 0x0000001509247819 */ /* 0x140fe40000010e09 */
[----:B------:R-:W-:Y:S02]  /*7440*/  SHF.L.W.U32.HI R31, R9, 0x7, R9 ;  /* 0x00000007091f7819 */ /* 0x000fe40000010e09 */
[----:B------:R-:W-:Y:S02]  /*7450*/  LOP3.LUT R15, R12, R4, R15, 0x96, !PT ;  /* 0x000000040c0f7212 */ /* 0x000fe400078e960f */
[----:B------:R-:W-:-:S02]  /*7460*/  LOP3.LUT R11, R20, R16, R17, 0x96, !PT ;  /* 0x00000010140b7212 */ /* 0x000fc400078e9611 */
[----:B------:R-:W-:Y:S01]  /*7470*/  IADD3 R30, PT, PT, R30, R26, R21 ;  /* 0x0000001a1e1e7210 */ /* 0x000fe20007ffe015 */
[----:B------:R-:W-:Y:S01]  /*7480*/  VIADD R15, R15, 0x11002000 ;  /* 0x110020000f0f7836 */ /* 0x000fe20000000000 */
[C-C-:B------:R-:W-:Y:S02]  /*7490*/  SHF.L.W.U32.HI R4, R13.reuse, 0x19, R10.reuse ;  /* 0x000000190d047819 */ /* 0x140fe40000010e0a */
[----:B------:R-:W-:Y:S02]  /*74a0*/  SHF.L.W.U32.HI R17, R13, 0xe, R10 ;  /* 0x0000000e0d117819 */ /* 0x000fe40000010e0a */
[----:B------:R-:W-:Y:S02]  /*74b0*/  SHF.R.U32.HI R10, RZ, 0x3, R13 ;  /* 0x00000003ff0a7819 */ /* 0x000fe4000001160d */
[----:B------:R-:W-:Y:S02]  /*74c0*/  LOP3.LUT R29, R31, R29, R36, 0x96, !PT ;  /* 0x0000001d1f1d7212 */ /* 0x000fe400078e9624 */
[----:B------:R-:W-:-:S02]  /*74d0*/  LOP3.LUT R20, R5, R9, R6, 0xe2, !PT ;  /* 0x0000000905147212 */ /* 0x000fc400078ee206 */
[C-C-:B------:R-:W-:Y:S02]  /*74e0*/  SHF.L.W.U32.HI R12, R30.reuse, 0x1e, R30.reuse ;  /* 0x0000001e1e0c7819 */ /* 0x140fe40000010e1e */
[C-C-:B------:R-:W-:Y:S02]  /*74f0*/  SHF.L.W.U32.HI R21, R30.reuse, 0x13, R30.reuse ;  /* 0x000000131e157819 */ /* 0x140fe40000010e1e */
[----:B------:R-:W-:Y:S02]  /*7500*/  SHF.L.W.U32.HI R16, R30, 0xa, R30 ;  /* 0x0000000a1e107819 */ /* 0x000fe40000010e1e */
[----:B------:R-:W-:Y:S02]  /*7510*/  LOP3.LUT R4, R10, R4, R17, 0x96, !PT ;  /* 0x000000040a047212 */ /* 0x000fe400078e9611 */
[----:B------:R-:W-:Y:S02]  /*7520*/  IADD3 R17, PT, PT, R7, R29, R20 ;  /* 0x0000001d07117210 */ /* 0x000fe40007ffe014 */
[----:B------:R-:W-:-:S02]  /*7530*/  LOP3.LUT R26, R16, R21, R12, 0x96, !PT ;  /* 0x00000015101a7212 */ /* 0x000fc400078e960c */
[--C-:B------:R-:W-:Y:S01]  /*7540*/  SHF.L.W.U32.HI R16, R11, 0xf, R11.reuse ;  /* 0x0000000f0b107819 */ /* 0x100fe20000010e0b */
[----:B------:R-:W-:Y:S01]  /*7550*/  VIADD R17, R17, 0x72be5d74 ;  /* 0x72be5d7411117836 */ /* 0x000fe20000000000 */
[--C-:B------:R-:W-:Y:S02]  /*7560*/  SHF.L.W.U32.HI R21, R11, 0xd, R11.reuse ;  /* 0x0000000d0b157819 */ /* 0x100fe40000010e0b */
[----:B------:R-:W-:Y:S02]  /*7570*/  SHF.R.U32.HI R20, RZ, 0xa, R11 ;  /* 0x0000000aff147819 */ /* 0x000fe4000001160b */
[C---:B------:R-:W-:Y:S01]  /*7580*/  LOP3.LUT R29, R34.reuse, R27, R30, 0xe8, !PT ;  /* 0x0000001b221d7212 */ /* 0x040fe200078ee81e */
[----:B------:R-:W-:Y:S01]  /*7590*/  IMAD.IADD R34, R34, 0x1, R17 ;  /* 0x0000000122227824 */ /* 0x000fe200078e0211 */
[C-C-:B------:R-:W-:Y:S02]  /*75a0*/  SHF.L.W.U32.HI R12, R15.reuse, 0xf, R15.reuse ;  /* 0x0000000f0f0c7819 */ /* 0x140fe40000010e0f */
[----:B------:R-:W-:-:S02]  /*75b0*/  SHF.L.W.U32.HI R7, R15, 0xd, R15 ;  /* 0x0000000d0f077819 */ /* 0x000fc40000010e0f */
[----:B------:R-:W-:Y:S02]  /*75c0*/  SHF.R.U32.HI R10, RZ, 0xa, R15 ;  /* 0x0000000aff0a7819 */ /* 0x000fe4000001160f */
[----:B------:R-:W-:Y:S02]  /*75d0*/  LOP3.LUT R16, R20, R16, R21, 0x96, !PT ;  /* 0x0000001014107212 */ /* 0x000fe400078e9615 */
[----:B------:R-:W-:Y:S02]  /*75e0*/  IADD3 R29, PT, PT, R8, R26, R29 ;  /* 0x0000001a081d7210 */ /* 0x000fe40007ffe01d */
[----:B------:R-:W-:Y:S01]  /*75f0*/  LOP3.LUT R12, R10, R12, R7, 0x96, !PT ;  /* 0x0000000c0a0c7212 */ /* 0x000fe200078e9607 */
[----:B------:R-:W-:Y:S01]  /*7600*/  IMAD.IADD R7, R25, 0x1, R16 ;  /* 0x0000000119077824 */ /* 0x000fe200078e0210 */
[C-C-:B------:R-:W-:Y:S02]  /*7610*/  SHF.L.W.U32.HI R8, R29.reuse, 0x1e, R29.reuse ;  /* 0x0000001e1d087819 */ /* 0x140fe40000010e1d */
[----:B------:R-:W-:-:S02]  /*7620*/  SHF.L.W.U32.HI R21, R29, 0x13, R29 ;  /* 0x000000131d157819 */ /* 0x000fc40000010e1d */
[----:B------:R-:W-:Y:S02]  /*7630*/  SHF.L.W.U32.HI R10, R29, 0xa, R29 ;  /* 0x0000000a1d0a7819 */ /* 0x000fe40000010e1d */
[C-C-:B------:R-:W-:Y:S02]  /*7640*/  SHF.L.W.U32.HI R20, R34.reuse, 0x1a, R34.reuse ;  /* 0x0000001a22147819 */ /* 0x140fe40000010e22 */
[C-C-:B------:R-:W-:Y:S02]  /*7650*/  SHF.L.W.U32.HI R31, R34.reuse, 0x15, R34.reuse ;  /* 0x00000015221f7819 */ /* 0x140fe40000010e22 */
[----:B------:R-:W-:Y:S02]  /*7660*/  SHF.L.W.U32.HI R33, R34, 0x7, R34 ;  /* 0x0000000722217819 */ /* 0x000fe40000010e22 */
[----:B------:R-:W-:Y:S02]  /*7670*/  LOP3.LUT R26, R10, R21, R8, 0x96, !PT ;  /* 0x000000150a1a7212 */ /* 0x000fe400078e9608 */
[----:B------:R-:W-:-:S02]  /*7680*/  SHF.L.W.U32.HI R8, R7, 0xf, R7 ;  /* 0x0000000f07087819 */ /* 0x000fc40000010e07 */
[--C-:B------:R-:W-:Y:S02]  /*7690*/  SHF.L.W.U32.HI R21, R7, 0xd, R7.reuse ;  /* 0x0000000d07157819 */ /* 0x100fe40000010e07 */
[----:B------:R-:W-:Y:S02]  /*76a0*/  SHF.R.U32.HI R10, RZ, 0xa, R7 ;  /* 0x0000000aff0a7819 */ /* 0x000fe40000011607 */
[----:B------:R-:W-:Y:S02]  /*76b0*/  LOP3.LUT R33, R33, R20, R31, 0x96, !PT ;  /* 0x0000001421217212 */ /* 0x000fe400078e961f */
[----:B------:R-:W-:Y:S02]  /*76c0*/  LOP3.LUT R20, R27, R30, R29, 0xe8, !PT ;  /* 0x0000001e1b147212 */ /* 0x000fe400078ee81d */
[----:B------:R-:W-:Y:S02]  /*76d0*/  LOP3.LUT R31, R9, R34, R5, 0xe2, !PT ;  /* 0x00000022091f7212 */ /* 0x000fe400078ee205 */
[----:B------:R-:W-:-:S02]  /*76e0*/  LOP3.LUT R16, R10, R8, R21, 0x96, !PT ;  /* 0x000000080a107212 */ /* 0x000fc400078e9615 */
[----:B------:R-:W-:Y:S02]  /*76f0*/  IADD3 R20, PT, PT, R17, R26, R20 ;  /* 0x0000001a11147210 */ /* 0x000fe40007ffe014 */
[----:B------:R-:W-:Y:S01]  /*7700*/  IADD3 R33, PT, PT, R6, R33, R31 ;  /* 0x0000002106217210 */ /* 0x000fe20007ffe01f */
[----:B------:R-:W-:Y:S01]  /*7710*/  IMAD.IADD R6, R15, 0x1, R16 ;  /* 0x000000010f067824 */ /* 0x000fe200078e0210 */
[C-C-:B------:R-:W-:Y:S02]  /*7720*/  SHF.L.W.U32.HI R8, R12.reuse, 0xf, R12.reuse ;  /* 0x0000000f0c087819 */ /* 0x140fe40000010e0c */
[--C-:B------:R-:W-:Y:S01]  /*7730*/  SHF.L.W.U32.HI R17, R12, 0xd, R12.reuse ;  /* 0x0000000d0c117819 */ /* 0x100fe20000010e0c */
[----:B------:R-:W-:Y:S01]  /*7740*/  VIADD R36, R33, 0x80deb1fe ;  /* 0x80deb1fe21247836 */ /* 0x000fe20000000000 */
[----:B------:R-:W-:Y:S02]  /*7750*/  SHF.R.U32.HI R10, RZ, 0xa, R12 ;  /* 0x0000000aff0a7819 */ /* 0x000fe4000001160c */
[C---:B------:R-:W-:Y:S01]  /*7760*/  SHF.L.W.U32.HI R21, R20.reuse, 0x1e, R20 ;  /* 0x0000001e14157819 */ /* 0x040fe20000010e14 */
[----:B------:R-:W-:Y:S01]  /*7770*/  IMAD.IADD R27, R27, 0x1, R36 ;  /* 0x000000011b1b7824 */ /* 0x000fe200078e0224 */
[----:B------:R-:W-:-:S02]  /*7780*/  SHF.L.W.U32.HI R26, R20, 0x13, R20 ;  /* 0x00000013141a7819 */ /* 0x000fc40000010e14 */
[----:B------:R-:W-:Y:S02]  /*7790*/  SHF.L.W.U32.HI R31, R20, 0xa, R20 ;  /* 0x0000000a141f7819 */ /* 0x000fe40000010e14 */
[----:B------:R-:W-:Y:S02]  /*77a0*/  LOP3.LUT R8, R10, R8, R17, 0x96, !PT ;  /* 0x000000080a087212 */ /* 0x000fe400078e9611 */
[C-C-:B------:R-:W-:Y:S02]  /*77b0*/  SHF.L.W.U32.HI R10, R6.reuse, 0xf, R6.reuse ;  /* 0x0000000f060a7819 */ /* 0x140fe40000010e06 */
[--C-:B------:R-:W-:Y:S01]  /*77c0*/  SHF.L.W.U32.HI R17, R6, 0xd, R6.reuse ;  /* 0x0000000d06117819 */ /* 0x100fe20000010e06 */
[----:B------:R-:W-:Y:S01]  /*77d0*/  VIADD R8, R8, 0x70 ;  /* 0x0000007008087836 */ /* 0x000fe20000000000 */
[----:B------:R-:W-:Y:S02]  /*77e0*/  SHF.R.U32.HI R16, RZ, 0xa, R6 ;  /* 0x0000000aff107819 */ /* 0x000fe40000011606 */
[----:B------:R-:W-:-:S02]  /*77f0*/  LOP3.LUT R26, R31, R26, R21, 0x96, !PT ;  /* 0x0000001a1f1a7212 */ /* 0x000fc400078e9615 */
[----:B------:R-:W-:Y:S02]  /*7800*/  LOP3.LUT R21, R30, R29, R20, 0xe8, !PT ;  /* 0x0000001d1e157212 */ /* 0x000fe400078ee814 */
[----:B------:R-:W-:Y:S02]  /*7810*/  LOP3.LUT R17, R16, R10, R17, 0x96, !PT ;  /* 0x0000000a10117212 */ /* 0x000fe400078e9611 */
[----:B------:R-:W-:Y:S02]  /*7820*/  IADD3 R21, PT, PT, R36, R26, R21 ;  /* 0x0000001a24157210 */ /* 0x000fe40007ffe015 */
[C---:B------:R-:W-:Y:S01]  /*7830*/  SHF.L.W.U32.HI R16, R27.reuse, 0x1a, R27 ;  /* 0x0000001a1b107819 */ /* 0x040fe20000010e1b */
[----:B------:R-:W-:Y:S01]  /*7840*/  IMAD.IADD R10, R12, 0x1, R17 ;  /* 0x000000010c0a7824 */ /* 0x000fe200078e0211 */
[C-C-:B------:R-:W-:Y:S02]  /*7850*/  SHF.L.W.U32.HI R31, R27.reuse, 0x15, R27.reuse ;  /* 0x000000151b1f7819 */ /* 0x140fe40000010e1b */
[----:B------:R-:W-:-:S02]  /*7860*/  SHF.L.W.U32.HI R26, R27, 0x7, R27 ;  /* 0x000000071b1a7819 */ /* 0x000fc40000010e1b */
[----:B------:R-:W-:Y:S02]  /*7870*/  LOP3.LUT R36, R34, R27, R9, 0xe2, !PT ;  /* 0x0000001b22247212 */ /* 0x000fe400078ee209 */
[----:B------:R-:W-:Y:S02]  /*7880*/  LOP3.LUT R31, R26, R16, R31, 0x96, !PT ;  /* 0x000000101a1f7212 */ /* 0x000fe400078e961f */
[C-C-:B------:R-:W-:Y:S02]  /*7890*/  SHF.L.W.U32.HI R17, R10.reuse, 0xf, R10.reuse ;  /* 0x0000000f0a117819 */ /* 0x140fe40000010e0a */
[--C-:B------:R-:W-:Y:S02]  /*78a0*/  SHF.L.W.U32.HI R16, R10, 0xd, R10.reuse ;  /* 0x0000000d0a107819 */ /* 0x100fe40000010e0a */
[----:B------:R-:W-:Y:S02]  /*78b0*/  SHF.R.U32.HI R26, RZ, 0xa, R10 ;  /* 0x0000000aff1a7819 */ /* 0x000fe4000001160a */
[----:B------:R-:W-:-:S02]  /*78c0*/  IADD3 R31, PT, PT, R5, R31, R36 ;  /* 0x0000001f051f7210 */ /* 0x000fc40007ffe024 */
[----:B------:R-:W-:Y:S02]  /*78d0*/  LOP3.LUT R17, R26, R17, R16, 0x96, !PT ;  /* 0x000000111a117212 */ /* 0x000fe400078e9610 */
[--C-:B------:R-:W-:Y:S01]  /*78e0*/  SHF.L.W.U32.HI R5, R21, 0x1e, R21.reuse ;  /* 0x0000001e15057819 */ /* 0x100fe20000010e15 */
[----:B------:R-:W-:Y:S01]  /*78f0*/  VIADD R31, R31, 0x9bdc06a7 ;  /* 0x9bdc06a71f1f7836 */ /* 0x000fe20000000000 */
[C-C-:B------:R-:W-:Y:S02]  /*7900*/  SHF.L.W.U32.HI R16, R21.reuse, 0x13, R21.reuse ;  /* 0x0000001315107819 */ /* 0x140fe40000010e15 */
[----:B------:R-:W-:Y:S01]  /*7910*/  SHF.L.W.U32.HI R26, R21, 0xa, R21 ;  /* 0x0000000a151a7819 */ /* 0x000fe20000010e15 */
[----:B------:R-:W-:Y:S01]  /*7920*/  IMAD.IADD R30, R30, 0x1, R31 ;  /* 0x000000011e1e7824 */ /* 0x000fe200078e021f */
[----:B------:R-:W-:Y:S02]  /*7930*/  SHF.L.W.U32.HI R35, R25, 0x19, R25 ;  /* 0x0000001919237819 */ /* 0x000fe40000010e19 */
[----:B------:R-:W-:-:S02]  /*7940*/  LOP3.LUT R5, R26, R16, R5, 0x96, !PT ;  /* 0x000000101a057212 */ /* 0x000fc400078e9605 */
[----:B------:R-:W-:Y:S02]  /*7950*/  LOP3.LUT R26, R29, R20, R21, 0xe8, !PT ;  /* 0x000000141d1a7212 */ /* 0x000fe400078ee815 */
[C---:B------:R-:W-:Y:S02]  /*7960*/  SHF.L.W.U32.HI R16, R30.reuse, 0x15, R30 ;  /* 0x000000151e107819 */ /* 0x040fe40000010e1e */
[----:B------:R-:W-:Y:S02]  /*7970*/  IADD3 R26, PT, PT, R31, R5, R26 ;  /* 0x000000051f1a7210 */ /* 0x000fe40007ffe01a */
[C-C-:B------:R-:W-:Y:S02]  /*7980*/  SHF.L.W.U32.HI R5, R30.reuse, 0x1a, R30.reuse ;  /* 0x0000001a1e057819 */ /* 0x140fe40000010e1e */
[----:B------:R-:W-:Y:S02]  /*7990*/  SHF.L.W.U32.HI R31, R30, 0x7, R30 ;  /* 0x000000071e1f7819 */ /* 0x000fe40000010e1e */
[----:B------:R-:W-:-:S02]  /*79a0*/  SHF.L.W.U32.HI R36, R26, 0x1e, R26 ;  /* 0x0000001e1a247819 */ /* 0x000fc40000010e1a */
[----:B------:R-:W-:Y:S02]  /*79b0*/  LOP3.LUT R31, R31, R5, R16, 0x96, !PT ;  /* 0x000000051f1f7212 */ /* 0x000fe400078e9610 */
[----:B------:R-:W-:Y:S02]  /*79c0*/  LOP3.LUT R16, R27, R30, R34, 0xe2, !PT ;  /* 0x0000001e1b107212 */ /* 0x000fe400078ee222 */
[C---:B------:R-:W-:Y:S02]  /*79d0*/  SHF.L.W.U32.HI R5, R8.reuse, 0xf, R8 ;  /* 0x0000000f08057819 */ /* 0x040fe40000010e08 */
[----:B------:R-:W-:Y:S02]  /*79e0*/  IADD3 R31, PT, PT, R9, R31, R16 ;  /* 0x0000001f091f7210 */ /* 0x000fe40007ffe010 */
[--C-:B------:R-:W-:Y:S02]  /*79f0*/  SHF.L.W.U32.HI R16, R8, 0xd, R8.reuse ;  /* 0x0000000d08107819 */ /* 0x100fe40000010e08 */
[----:B------:R-:W-:-:S04]  /*7a00*/  SHF.R.U32.HI R9, RZ, 0xa, R8 ;  /* 0x0000000aff097819 */ /* 0x000fc80000011608 */
[----:B------:R-:W-:Y:S01]  /*7a10*/  LOP3.LUT R37, R9, R5, R16, 0x96, !PT ;  /* 0x0000000509257212 */ /* 0x000fe200078e9610 */
[----:B------:R-:W-:Y:S01]  /*7a20*/  IMAD.IADD R9, R8, 0x1, R17 ;  /* 0x0000000108097824 */ /* 0x000fe200078e0211 */
[C-C-:B------:R-:W-:Y:S02]  /*7a30*/  SHF.L.W.U32.HI R5, R26.reuse, 0x13, R26.reuse ;  /* 0x000000131a057819 */ /* 0x140fe40000010e1a */
[----:B------:R-:W-:Y:S02]  /*7a40*/  SHF.L.W.U32.HI R16, R26, 0xa, R26 ;  /* 0x0000000a1a107819 */ /* 0x000fe40000010e1a */
[C-C-:B------:R-:W-:Y:S02]  /*7a50*/  SHF.L.W.U32.HI R33, R9.reuse, 0xf, R9.reuse ;  /* 0x0000000f09217819 */ /* 0x140fe40000010e09 */
[----:B------:R-:W-:Y:S02]  /*7a60*/  LOP3.LUT R36, R16, R5, R36, 0x96, !PT ;  /* 0x0000000510247212 */ /* 0x000fe400078e9624 */
[----:B------:R-:W-:-:S02]  /*7a70*/  SHF.L.W.U32.HI R16, R9, 0xd, R9 ;  /* 0x0000000d09107819 */ /* 0x000fc40000010e09 */
[----:B------:R-:W-:Y:S02]  /*7a80*/  SHF.R.U32.HI R5, RZ, 0xa, R9 ;  /* 0x0000000aff057819 */ /* 0x000fe40000011609 */
[--C-:B------:R-:W-:Y:S02]  /*7a90*/  SHF.R.U32.HI R17, RZ, 0x3, R25.reuse ;  /* 0x00000003ff117819 */ /* 0x100fe40000011619 */
[----:B------:R-:W-:Y:S01]  /*7aa0*/  LOP3.LUT R33, R5, R33, R16, 0x96, !PT ;  /* 0x0000002105217212 */ /* 0x000fe200078e9610 */
[----:B------:R-:W-:Y:S01]  /*7ab0*/  VIADD R5, R56, -UR4 ;  /* 0x8000000438057c36 */ /* 0x000fe20008000000 */
[----:B------:R-:W-:Y:S01]  /*7ac0*/  SHF.L.W.U32.HI R16, R25, 0xe, R25 ;  /* 0x0000000e19107819 */ /* 0x000fe20000010e19 */
[----:B------:R-:W0:Y:S03]  /*7ad0*/  LDCU UR4, c[0x0][0x390] ;  /* 0x00007200ff0477ac */ /* 0x000e260008000800 */
[----:B------:R-:W-:Y:S01]  /*7ae0*/  LOP3.LUT R35, R17, R35, R16, 0x96, !PT ;  /* 0x0000002311237212 */ /* 0x000fe200078e9610 */
[----:B------:R-:W-:Y:S01]  /*7af0*/  IMAD.IADD R16, R14, 0x1, R37 ;  /* 0x000000010e107824 */ /* 0x000fe200078e0225 */
[----:B------:R1:W-:Y:S04]  /*7b00*/  STL.U8 [R5+0x5], R32 ;  /* 0x0000052005007387 */ /* 0x0003e80000100000 */
[C-C-:B------:R-:W-:Y:S01]  /*7b10*/  SHF.L.W.U32.HI R17, R16.reuse, 0xf, R16.reuse ;  /* 0x0000000f10117819 */ /* 0x140fe20000010e10 */
[----:B------:R2:W-:Y:S01]  /*7b20*/  STL.U8 [R5], R28 ;  /* 0x0000001c05007387 */ /* 0x0005e20000100000 */
[----:B------:R-:W-:-:S02]  /*7b30*/  SHF.L.W.U32.HI R38, R16, 0xd, R16 ;  /* 0x0000000d10267819 */ /* 0x000fc40000010e10 */
[----:B------:R-:W-:Y:S01]  /*7b40*/  SHF.R.U32.HI R37, RZ, 0xa, R16 ;  /* 0x0000000aff257819 */ /* 0x000fe20000011610 */
[----:B------:R3:W-:Y:S03]  /*7b50*/  STL.U8 [R5+0x1], R24 ;  /* 0x0000011805007387 */ /* 0x0007e60000100000 */
[----:B------:R-:W-:Y:S01]  /*7b60*/  LOP3.LUT R38, R37, R17, R38, 0x96, !PT ;  /* 0x0000001125267212 */ /* 0x000fe200078e9626 */
[----:B------:R4:W-:Y:S01]  /*7b70*/  STL.U8 [R5+0x2], R18 ;  /* 0x0000021205007387 */ /* 0x0009e20000100000 */
[----:B0-----:R-:W-:-:S03]  /*7b80*/  UISETP.GE.AND UP0, UPT, UR4, 0x1, UPT ;  /* 0x000000010400788c */ /* 0x001fc6000bf06270 */
[----:B------:R-:W-:Y:S01]  /*7b90*/  IMAD.IADD R17, R13, 0x1, R38 ;  /* 0x000000010d117824 */ /* 0x000fe200078e0226 */
[----:B------:R-:W-:Y:S04]  /*7ba0*/  STL.U8 [R5+0x6], RZ ;  /* 0x000006ff05007387 */ /* 0x000fe80000100000 */
[C-C-:B-1----:R-:W-:Y:S01]  /*7bb0*/  SHF.L.W.U32.HI R32, R17.reuse, 0xf, R17.reuse ;  /* 0x0000000f11207819 */ /* 0x142fe20000010e11 */
[----:B------:R-:W-:Y:S01]  /*7bc0*/  STL.U8 [R5+0x4], R3 ;  /* 0x0000040305007387 */ /* 0x000fe20000100000 */
[--C-:B------:R-:W-:Y:S02]  /*7bd0*/  SHF.L.W.U32.HI R37, R17, 0xd, R17.reuse ;  /* 0x0000000d11257819 */ /* 0x100fe40000010e11 */
[----:B------:R-:W-:Y:S01]  /*7be0*/  SHF.R.U32.HI R38, RZ, 0xa, R17 ;  /* 0x0000000aff267819 */ /* 0x000fe20000011611 */
[----:B------:R0:W-:Y:S03]  /*7bf0*/  STL.U8 [R5+0x3], R0 ;  /* 0x0000030005007387 */ /* 0x0001e60000100000 */
[----:B------:R-:W-:Y:S01]  /*7c00*/  LOP3.LUT R32, R38, R32, R37, 0x96, !PT ;  /* 0x0000002026207212 */ /* 0x000fe200078e9625 */
[----:B------:R-:W-:Y:S01]  /*7c10*/  VIADD R38, R31, 0xc19bf1e4 ;  /* 0xc19bf1e41f267836 */ /* 0x000fe20000000000 */
[----:B------:R-:W-:-:S03]  /*7c20*/  LOP3.LUT R31, R20, R21, R26, 0xe8, !PT ;  /* 0x00000015141f7212 */ /* 0x000fc600078ee81a */
[----:B--2---:R-:W-:Y:S01]  /*7c30*/  IMAD.IADD R28, R11, 0x1, R32 ;  /* 0x000000010b1c7824 */ /* 0x004fe200078e0220 */
[----:B------:R-:W-:Y:S01]  /*7c40*/  IADD3 R31, PT, PT, R38, R36, R31 ;  /* 0x00000024261f7210 */ /* 0x000fe20007ffe01f */
[----:B------:R-:W-:-:S03]  /*7c50*/  IMAD.IADD R29, R29, 0x1, R38 ;  /* 0x000000011d1d7824 */ /* 0x000fc600078e0226 */
[C-C-:B------:R-:W-:Y:S02]  /*7c60*/  SHF.L.W.U32.HI R32, R28.reuse, 0xf, R28.reuse ;  /* 0x0000000f1c207819 */ /* 0x140fe40000010e1c */
[--C-:B------:R-:W-:Y:S02]  /*7c70*/  SHF.L.W.U32.HI R37, R28, 0xd, R28.reuse ;  /* 0x0000000d1c257819 */ /* 0x100fe40000010e1c */
[----:B---3--:R-:W-:Y:S02]  /*7c80*/  SHF.R.U32.HI R24, RZ, 0xa, R28 ;  /* 0x0000000aff187819 */ /* 0x008fe4000001161c */
[----:B------:R-:W-:Y:S02]  /*7c90*/  SHF.L.W.U32.HI R36, R29, 0x15, R29 ;  /* 0x000000151d247819 */ /* 0x000fe40000010e1d */
[----:B------:R-:W-:-:S04]  /*7ca0*/  LOP3.LUT R24, R24, R32, R37, 0x96, !PT ;  /* 0x0000002018187212 */ /* 0x000fc800078e9625 */
[----:B------:R-:W-:-:S04]  /*7cb0*/  IADD3 R24, PT, PT, R24, -0x1fe3fff2, R7 ;  /* 0xe01c000e18187810 */ /* 0x000fc80007ffe007 */
[C-C-:B----4-:R-:W-:Y:S02]  /*7cc0*/  SHF.L.W.U32.HI R18, R24.reuse, 0xf, R24.reuse ;  /* 0x0000000f18127819 */ /* 0x150fe40000010e18 */
[--C-:B------:R-:W-:Y:S02]  /*7cd0*/  SHF.L.W.U32.HI R37, R24, 0xd, R24.reuse ;  /* 0x0000000d18257819 */ /* 0x100fe40000010e18 */
[----:B------:R-:W-:-:S04]  /*7ce0*/  SHF.R.U32.HI R32, RZ, 0xa, R24 ;  /* 0x0000000aff207819 */ /* 0x000fc80000011618 */
[----:B------:R-:W-:Y:S02]  /*7cf0*/  LOP3.LUT R32, R32, R18, R37, 0x96, !PT ;  /* 0x0000001220207212 */ /* 0x000fe400078e9625 */
[----:B------:R-:W-:Y:S02]  /*7d00*/  IADD3 R18, PT, PT, R35, R33, R16 ;  /* 0x0000002123127210 */ /* 0x000fe40007ffe010 */
[C-C-:B------:R-:W-:Y:S02]  /*7d10*/  SHF.L.W.U32.HI R33, R29.reuse, 0x1a, R29.reuse ;  /* 0x0000001a1d217819 */ /* 0x140fe40000010e1d */
[----:B------:R-:W-:Y:S01]  /*7d20*/  SHF.L.W.U32.HI R35, R29, 0x7, R29 ;  /* 0x000000071d237819 */ /* 0x000fe20000010e1d */
[----:B------:R-:W-:-:S03]  /*7d30*/  VIADD R18, R18, 0x70 ;  /* 0x0000007012127836 */ /* 0x000fc60000000000 */
[----:B------:R-:W-:Y:S02]  /*7d40*/  LOP3.LUT R33, R35, R33, R36, 0x96, !PT ;  /* 0x0000002123217212 */ /* 0x000fe400078e9624 */
[----:B------:R-:W-:-:S04]  /*7d50*/  LOP3.LUT R36, R30, R29, R27, 0xe2, !PT ;  /* 0x0000001d1e247212 */ /* 0x000fc800078ee21b */
[----:B------:R-:W-:Y:S02]  /*7d60*/  IADD3 R35, PT, PT, R36, R33, R25 ;  /* 0x0000002124237210 */ /* 0x000fe40007ffe019 */
[----:B------:R-:W-:Y:S02]  /*7d70*/  IADD3 R25, PT, PT, R25, R32, R6 ;  /* 0x0000002019197210 */ /* 0x000fe40007ffe006 */
[C-C-:B------:R-:W-:Y:S02]  /*7d80*/  SHF.L.W.U32.HI R36, R14.reuse, 0x19, R14.reuse ;  /* 0x000000190e247819 */ /* 0x140fe40000010e0e */
[--C-:B------:R-:W-:Y:S02]  /*7d90*/  SHF.L.W.U32.HI R33, R14, 0xe, R14.reuse ;  /* 0x0000000e0e217819 */ /* 0x100fe40000010e0e */
[----:B------:R-:W-:Y:S02]  /*7da0*/  SHF.R.U32.HI R32, RZ, 0x3, R14 ;  /* 0x00000003ff207819 */ /* 0x000fe4000001160e */
[----:B------:R-:W-:-:S02]  /*7db0*/  IADD3 R35, PT, PT, R35, -0x1b64963f, R34 ;  /* 0xe49b69c123237810 */ /* 0x000fc40007ffe022 */
[----:B------:R-:W-:Y:S02]  /*7dc0*/  LOP3.LUT R36, R32, R36, R33, 0x96, !PT ;  /* 0x0000002420247212 */ /* 0x000fe400078e9621 */
[C---:B------:R-:W-:Y:S01]  /*7dd0*/  SHF.L.W.U32.HI R32, R31.reuse, 0x1e, R31 ;  /* 0x0000001e1f207819 */ /* 0x040fe20000010e1f */
[----:B------:R-:W-:Y:S01]  /*7de0*/  IMAD.IADD R20, R20, 0x1, R35 ;  /* 0x0000000114147824 */ /* 0x000fe200078e0223 */
[C---:B------:R-:W-:Y:S01]  /*7df0*/  SHF.L.W.U32.HI R33, R31.reuse, 0x13, R31 ;  /* 0x000000131f217819 */ /* 0x040fe20000010e1f */
[----:B------:R-:W-:Y:S01]  /*7e00*/  IMAD.IADD R25, R36, 0x1, R25 ;  /* 0x0000000124197824 */ /* 0x000fe200078e0219 */
[----:B------:R-:W-:Y:S02]  /*7e10*/  SHF.L.W.U32.HI R34, R31, 0xa, R31 ;  /* 0x0000000a1f227819 */ /* 0x000fe40000010e1f */
[----:B------:R-:W-:Y:S02]  /*7e20*/  SHF.L.W.U32.HI R36, R20, 0x7, R20 ;  /* 0x0000000714247819 */ /* 0x000fe40000010e14 */
[----:B------:R-:W-:-:S02]  /*7e30*/  LOP3.LUT R33, R34, R33, R32, 0x96, !PT ;  /* 0x0000002122217212 */ /* 0x000fc400078e9620 */
[----:B------:R-:W-:Y:S02]  /*7e40*/  LOP3.LUT R32, R21, R26, R31, 0xe8, !PT ;  /* 0x0000001a15207212 */ /* 0x000fe400078ee81f */
[C---:B------:R-:W-:Y:S02]  /*7e50*/  SHF.L.W.U32.HI R34, R18.reuse, 0xd, R18 ;  /* 0x0000000d12227819 */ /* 0x040fe40000010e12 */
[----:B------:R-:W-:Y:S02]  /*7e60*/  IADD3 R32, PT, PT, R35, R33, R32 ;  /* 0x0000002123207210 */ /* 0x000fe40007ffe020 */
[--C-:B------:R-:W-:Y:S02]  /*7e70*/  SHF.L.W.U32.HI R33, R18, 0xf, R18.reuse ;  /* 0x0000000f12217819 */ /* 0x100fe40000010e12 */
[----:B------:R-:W-:-:S04]  /*7e80*/  SHF.R.U32.HI R35, RZ, 0xa, R18 ;  /* 0x0000000aff237819 */ /* 0x000fc80000011612 */
[----:B------:R-:W-:Y:S02]  /*7e90*/  LOP3.LUT R33, R35, R33, R34, 0x96, !PT ;  /* 0x0000002123217212 */ /* 0x000fe400078e9622 */
[C-C-:B------:R-:W-:Y:S02]  /*7ea0*/  SHF.L.W.U32.HI R34, R20.reuse, 0x1a, R20.reuse ;  /* 0x0000001a14227819 */ /* 0x140fe40000010e14 */
[----:B------:R-:W-:-:S04]  /*7eb0*/  SHF.L.W.U32.HI R35, R20, 0x15, R20 ;  /* 0x0000001514237819 */ /* 0x000fc80000010e14 */
        /* <DEDUP_REMOVED lines=14> */
[----:B------:R-:W-:Y:S02]  /*7fa0*/  SHF.R.U32.HI R21, RZ, 0xa, R25 ;  /* 0x0000000aff157819 */ /* 0x000fe40000011619 */
[----:B------:R-:W-:-:S02]  /*7fb0*/  LOP3.LUT R34, R33, R34, R27, 0x96, !PT ;  /* 0x0000002221227212 */ /* 0x000fc400078e961b */
[----:B------:R-:W-:Y:S02]  /*7fc0*/  LOP3.LUT R33, R26, R31, R32, 0xe8, !PT ;  /* 0x0000001f1a217212 */ /* 0x000fe400078ee820 */
[C---:B------:R-:W-:Y:S02]  /*7fd0*/  SHF.L.W.U32.HI R27, R25.reuse, 0xf, R25 ;  /* 0x0000000f191b7819 */ /* 0x040fe40000010e19 */
[----:B------:R-:W-:Y:S02]  /*7fe0*/  IADD3 R33, PT, PT, R36, R34, R33 ;  /* 0x0000002224217210 */ /* 0x000fe40007ffe021 */
[----:B------:R-:W-:Y:S02]  /*7ff0*/  SHF.L.W.U32.HI R34, R25, 0xd, R25 ;  /* 0x0000000d19227819 */ /* 0x000fe40000010e19 */
[----:B------:R-:W-:Y:S02]  /*8000*/  SHF.L.W.U32.HI R36, R35, 0x7, R35 ;  /* 0x0000000723247819 */ /* 0x000fe40000010e23 */
[----:B------:R-:W-:-:S02]  /*8010*/  LOP3.LUT R27, R21, R27, R34, 0x96, !PT ;  /* 0x0000001b151b7212 */ /* 0x000fc400078e9622 */
[C-C-:B------:R-:W-:Y:S02]  /*8020*/  SHF.L.W.U32.HI R21, R35.reuse, 0x1a, R35.reuse ;  /* 0x0000001a23157819 */ /* 0x140fe40000010e23 */
[----:B------:R-:W-:-:S04]  /*8030*/  SHF.L.W.U32.HI R34, R35, 0x15, R35 ;  /* 0x0000001523227819 */ /* 0x000fc80000010e23 */
[----:B------:R-:W-:Y:S02]  /*8040*/  LOP3.LUT R21, R36, R21, R34, 0x96, !PT ;  /* 0x0000001524157212 */ /* 0x000fe400078e9622 */
[----:B------:R-:W-:-:S04]  /*8050*/  LOP3.LUT R34, R20, R35, R29, 0xe2, !PT ;  /* 0x0000002314227212 */ /* 0x000fc800078ee21d */
[----:B------:R-:W-:Y:S02]  /*8060*/  IADD3 R21, PT, PT, R34, R21, R15 ;  /* 0x0000001522157210 */ /* 0x000fe40007ffe00f */
[--C-:B------:R-:W-:Y:S02]  /*8070*/  SHF.L.W.U32.HI R34, R33, 0xa, R33.reuse ;  /* 0x0000000a21227819 */ /* 0x100fe40000010e21 */
[----:B------:R-:W-:Y:S02]  /*8080*/  IADD3 R37, PT, PT, R21, 0xfc19dc6, R30 ;  /* 0x0fc19dc615257810 */ /* 0x000fe40007ffe01e */
[C-C-:B------:R-:W-:Y:S02]  /*8090*/  SHF.L.W.U32.HI R21, R33.reuse, 0x1e, R33.reuse ;  /* 0x0000001e21157819 */ /* 0x140fe40000010e21 */
[----:B------:R-:W-:Y:S02]  /*80a0*/  SHF.L.W.U32.HI R30, R33, 0x13, R33 ;  /* 0x00000013211e7819 */ /* 0x000fe40000010e21 */
[----:B------:R-:W-:-:S02]  /*80b0*/  IADD3 R15, PT, PT, R15, R27, R10 ;  /* 0x0000001b0f0f7210 */ /* 0x000fc40007ffe00a */
[----:B------:R-:W-:Y:S01]  /*80c0*/  LOP3.LUT R30, R34, R30, R21, 0x96, !PT ;  /* 0x0000001e221e7212 */ /* 0x000fe200078e9615 */
[----:B------:R-:W-:Y:S01]  /*80d0*/  IMAD.IADD R34, R26, 0x1, R37 ;  /* 0x000000011a227824 */ /* 0x000fe200078e0225 */
[----:B------:R-:W-:Y:S02]  /*80e0*/  LOP3.LUT R21, R31, R32, R33, 0xe8, !PT ;  /* 0x000000201f157212 */ /* 0x000fe400078ee821 */
[--C-:B------:R-:W-:Y:S02]  /*80f0*/  SHF.R.U32.HI R26, RZ, 0xa, R14.reuse ;  /* 0x0000000aff1a7819 */ /* 0x100fe4000001160e */
[----:B------:R-:W-:Y:S02]  /*8100*/  IADD3 R21, PT, PT, R37, R30, R21 ;  /* 0x0000001e25157210 */ /* 0x000fe40007ffe015 */
[C-C-:B------:R-:W-:Y:S02]  /*8110*/  SHF.L.W.U32.HI R30, R14.reuse, 0xf, R14.reuse ;  /* 0x0000000f0e1e7819 */ /* 0x140fe40000010e0e */
[----:B------:R-:W-:-:S02]  /*8120*/  SHF.L.W.U32.HI R37, R14, 0xd, R14 ;  /* 0x0000000d0e257819 */ /* 0x000fc40000010e0e */
[--C-:B------:R-:W-:Y:S02]  /*8130*/  SHF.L.W.U32.HI R27, R34, 0x15, R34.reuse ;  /* 0x00000015221b7819 */ /* 0x100fe40000010e22 */
[----:B------:R-:W-:Y:S02]  /*8140*/  LOP3.LUT R30, R26, R30, R37, 0x96, !PT ;  /* 0x0000001e1a1e7212 */ /* 0x000fe400078e9625 */
[C-C-:B------:R-:W-:Y:S02]  /*8150*/  SHF.L.W.U32.HI R26, R34.reuse, 0x1a, R34.reuse ;  /* 0x0000001a221a7819 */ /* 0x140fe40000010e22 */
[----:B------:R-:W-:Y:S02]  /*8160*/  SHF.L.W.U32.HI R36, R34, 0x7, R34 ;  /* 0x0000000722247819 */ /* 0x000fe40000010e22 */
[----:B------:R-:W-:Y:S02]  /*8170*/  IADD3 R30, PT, PT, R13, R30, R28 ;  /* 0x0000001e0d1e7210 */ /* 0x000fe40007ffe01c */
[----:B------:R-:W-:-:S02]  /*8180*/  LOP3.LUT R27, R36, R26, R27, 0x96, !PT ;  /* 0x0000001a241b7212 */ /* 0x000fc400078e961b */
[----:B------:R-:W-:-:S04]  /*8190*/  LOP3.LUT R26, R35, R34, R20, 0xe2, !PT ;  /* 0x00000022231a7212 */ /* 0x000fc800078ee214 */
[----:B------:R-:W-:Y:S02]  /*81a0*/  IADD3 R26, PT, PT, R26, R27, R13 ;  /* 0x0000001b1a1a7210 */ /* 0x000fe40007ffe00d */
[C---:B------:R-:W-:Y:S02]  /*81b0*/  SHF.L.W.U32.HI R27, R21.reuse, 0x13, R21 ;  /* 0x00000013151b7819 */ /* 0x040fe40000010e15 */
[----:B------:R-:W-:Y:S02]  /*81c0*/  IADD3 R36, PT, PT, R26, 0x240ca1cc, R29 ;  /* 0x240ca1cc1a247810 */ /* 0x000fe40007ffe01d */
[C-C-:B------:R-:W-:Y:S02]  /*81d0*/  SHF.L.W.U32.HI R26, R21.reuse, 0x1e, R21.reuse ;  /* 0x0000001e151a7819 */ /* 0x140fe40000010e15 */
[----:B------:R-:W-:Y:S01]  /*81e0*/  SHF.L.W.U32.HI R29, R21, 0xa, R21 ;  /* 0x0000000a151d7819 */ /* 0x000fe20000010e15 */
[----:B------:R-:W-:-:S03]  /*81f0*/  IMAD.IADD R31, R31, 0x1, R36 ;  /* 0x000000011f1f7824 */ /* 0x000fc600078e0224 */
[----:B------:R-:W-:Y:S02]  /*8200*/  LOP3.LUT R27, R29, R27, R26, 0x96, !PT ;  /* 0x0000001b1d1b7212 */ /* 0x000fe400078e961a */
[----:B------:R-:W-:Y:S02]  /*8210*/  LOP3.LUT R26, R32, R33, R21, 0xe8, !PT ;  /* 0x00000021201a7212 */ /* 0x000fe400078ee815 */
[----:B------:R-:W-:Y:S02]  /*8220*/  SHF.R.U32.HI R29, RZ, 0x3, R12 ;  /* 0x00000003ff1d7819 */ /* 0x000fe4000001160c */
[----:B------:R-:W-:Y:S02]  /*8230*/  IADD3 R26, PT, PT, R36, R27, R26 ;  /* 0x0000001b241a7210 */ /* 0x000fe40007ffe01a */
[C-C-:B------:R-:W-:Y:S02]  /*8240*/  SHF.L.W.U32.HI R27, R12.reuse, 0x19, R12.reuse ;  /* 0x000000190c1b7819 */ /* 0x140fe40000010e0c */
[----:B------:R-:W-:-:S02]  /*8250*/  SHF.L.W.U32.HI R36, R12, 0xe, R12 ;  /* 0x0000000e0c247819 */ /* 0x000fc40000010e0c */
[--C-:B------:R-:W-:Y:S02]  /*8260*/  SHF.L.W.U32.HI R13, R31, 0x1a, R31.reuse ;  /* 0x0000001a1f0d7819 */ /* 0x100fe40000010e1f */
[----:B------:R-:W-:Y:S02]  /*8270*/  LOP3.LUT R27, R29, R27, R36, 0x96, !PT ;  /* 0x0000001b1d1b7212 */ /* 0x000fe400078e9624 */
[C-C-:B------:R-:W-:Y:S02]  /*8280*/  SHF.L.W.U32.HI R36, R31.reuse, 0x15, R31.reuse ;  /* 0x000000151f247819 */ /* 0x140fe40000010e1f */
[----:B------:R-:W-:-:S04]  /*8290*/  SHF.L.W.U32.HI R29, R31, 0x7, R31 ;  /* 0x000000071f1d7819 */ /* 0x000fc80000010e1f */
[----:B------:R-:W-:Y:S02]  /*82a0*/  LOP3.LUT R29, R29, R13, R36, 0x96, !PT ;  /* 0x0000000d1d1d7212 */ /* 0x000fe400078e9624 */
        /* <DEDUP_REMOVED lines=9> */
[C-C-:B------:R-:W-:Y:S02]  /*8340*/  SHF.L.W.U32.HI R20, R32.reuse, 0x7, R32.reuse ;  /* 0x0000000720147819 */ /* 0x140fe40000010e20 */
[----:B------:R-:W-:Y:S02]  /*8350*/  IADD3 R13, PT, PT, R29, R12, R13 ;  /* 0x0000000c1d0d7210 */ /* 0x000fe40007ffe00d */
[C-C-:B------:R-:W-:Y:S02]  /*8360*/  SHF.L.W.U32.HI R12, R32.reuse, 0x1a, R32.reuse ;  /* 0x0000001a200c7819 */ /* 0x140fe40000010e20 */
[----:B------:R-:W-:-:S04]  /*8370*/  SHF.L.W.U32.HI R29, R32, 0x15, R32 ;  /* 0x00000015201d7819 */ /* 0x000fc80000010e20 */
[----:B------:R-:W-:Y:S02]  /*8380*/  LOP3.LUT R20, R20, R12, R29, 0x96, !PT ;  /* 0x0000000c14147212 */ /* 0x000fe400078e961d */
[----:B------:R-:W-:Y:S02]  /*8390*/  LOP3.LUT R12, R31, R32, R34, 0xe2, !PT ;  /* 0x000000201f0c7212 */ /* 0x000fe400078ee222 */
[C---:B------:R-:W-:Y:S02]  /*83a0*/  SHF.L.W.U32.HI R29, R13.reuse, 0x1e, R13 ;  /* 0x0000001e0d1d7819 */ /* 0x040fe40000010e0d */
[----:B------:R-:W-:Y:S02]  /*83b0*/  IADD3 R12, PT, PT, R12, R20, R11 ;  /* 0x000000140c0c7210 */ /* 0x000fe40007ffe00b */
[----:B------:R-:W-:Y:S02]  /*83c0*/  SHF.L.W.U32.HI R20, R13, 0x13, R13 ;  /* 0x000000130d147819 */ /* 0x000fe40000010e0d */
[----:B------:R-:W-:-:S02]  /*83d0*/  IADD3 R12, PT, PT, R12, 0x4a7484aa, R35 ;  /* 0x4a7484aa0c0c7810 */ /* 0x000fc40007ffe023 */
[----:B------:R-:W-:-:S03]  /*83e0*/  SHF.L.W.U32.HI R11, R13, 0xa, R13 ;  /* 0x0000000a0d0b7819 */ /* 0x000fc60000010e0d */
[----:B------:R-:W-:Y:S01]  /*83f0*/  IMAD.IADD R33, R33, 0x1, R12 ;  /* 0x0000000121217824 */ /* 0x000fe200078e020c */
[----:B------:R-:W-:-:S04]  /*8400*/  LOP3.LUT R29, R11, R20, R29, 0x96, !PT ;  /* 0x000000140b1d7212 */ /* 0x000fc800078e961d */
[C-C-:B------:R-:W-:Y:S02]  /*8410*/  SHF.L.W.U32.HI R11, R33.reuse, 0x1a, R33.reuse ;  /* 0x0000001a210b7819 */ /* 0x140fe40000010e21 */
[C-C-:B------:R-:W-:Y:S02]  /*8420*/  SHF.L.W.U32.HI R20, R33.reuse, 0x15, R33.reuse ;  /* 0x0000001521147819 */ /* 0x140fe40000010e21 */
[----:B------:R-:W-:-:S04]  /*8430*/  SHF.L.W.U32.HI R35, R33, 0x7, R33 ;  /* 0x0000000721237819 */ /* 0x000fc80000010e21 */
[----:B------:R-:W-:Y:S02]  /*8440*/  LOP3.LUT R20, R35, R11, R20, 0x96, !PT ;  /* 0x0000000b23147212 */ /* 0x000fe400078e9614 */
[----:B------:R-:W-:-:S04]  /*8450*/  LOP3.LUT R11, R32, R33, R31, 0xe2, !PT ;  /* 0x00000021200b7212 */ /* 0x000fc800078ee21f */
[----:B------:R-:W-:-:S04]  /*8460*/  IADD3 R11, PT, PT, R11, R20, R8 ;  /* 0x000000140b0b7210 */ /* 0x000fc80007ffe008 */
[----:B------:R-:W-:-:S05]  /*8470*/  IADD3 R34, PT, PT, R11, 0x5cb0a9dc, R34 ;  /* 0x5cb0a9dc0b227810 */ /* 0x000fca0007ffe022 */
[C---:B------:R-:W-:Y:S01]  /*8480*/  IMAD.IADD R11, R21.reuse, 0x1, R34 ;  /* 0x00000001150b7824 */ /* 0x040fe200078e0222 */
[----:B------:R-:W-:-:S04]  /*8490*/  LOP3.LUT R21, R21, R26, R13, 0xe8, !PT ;  /* 0x0000001a15157212 */ /* 0x000fc800078ee80d */
[C-C-:B------:R-:W-:Y:S02]  /*84a0*/  SHF.L.W.U32.HI R8, R11.reuse, 0x1a, R11.reuse ;  /* 0x0000001a0b087819 */ /* 0x140fe40000010e0b */
[C-C-:B------:R-:W-:Y:S02]  /*84b0*/  SHF.L.W.U32.HI R35, R11.reuse, 0x15, R11.reuse ;  /* 0x000000150b237819 */ /* 0x140fe40000010e0b */
[----:B------:R-:W-:Y:S02]  /*84c0*/  SHF.L.W.U32.HI R20, R11, 0x7, R11 ;  /* 0x000000070b147819 */ /* 0x000fe40000010e0b */
[----:B------:R-:W-:Y:S02]  /*84d0*/  IADD3 R12, PT, PT, R12, R29, R21 ;  /* 0x0000001d0c0c7210 */ /* 0x000fe40007ffe015 */
[----:B------:R-:W-:Y:S02]  /*84e0*/  LOP3.LUT R20, R20, R8, R35, 0x96, !PT ;  /* 0x0000000814147212 */ /* 0x000fe400078e9623 */
[----:B------:R-:W-:-:S02]  /*84f0*/  LOP3.LUT R8, R33, R11, R32, 0xe2, !PT ;  /* 0x0000000b21087212 */ /* 0x000fc400078ee220 */
[----:B------:R-:W-:Y:S02]  /*8500*/  SHF.L.W.U32.HI R21, R12, 0x13, R12 ;  /* 0x000000130c157819 */ /* 0x000fe40000010e0c */
[----:B------:R-:W-:-:S04]  /*8510*/  IADD3 R8, PT, PT, R8, R20, R7 ;  /* 0x0000001408087210 */ /* 0x000fc80007ffe007 */
[----:B------:R-:W-:-:S05]  /*8520*/  IADD3 R31, PT, PT, R8, 0x76f988da, R31 ;  /* 0x76f988da081f7810 */ /* 0x000fca0007ffe01f */
[----:B------:R-:W-:-:S05]  /*8530*/  IMAD.IADD R8, R26, 0x1, R31 ;  /* 0x000000011a087824 */ /* 0x000fca00078e021f */
[C-C-:B------:R-:W-:Y:S02]  /*8540*/  SHF.L.W.U32.HI R7, R8.reuse, 0x1a, R8.reuse ;  /* 0x0000001a08077819 */ /* 0x140fe40000010e08 */
[C-C-:B------:R-:W-:Y:S02]  /*8550*/  SHF.L.W.U32.HI R20, R8.reuse, 0x15, R8.reuse ;  /* 0x0000001508147819 */ /* 0x140fe40000010e08 */
[----:B------:R-:W-:-:S04]  /*8560*/  SHF.L.W.U32.HI R35, R8, 0x7, R8 ;  /* 0x0000000708237819 */ /* 0x000fc80000010e08 */
[----:B------:R-:W-:Y:S02]  /*8570*/  LOP3.LUT R20, R35, R7, R20, 0x96, !PT ;  /* 0x0000000723147212 */ /* 0x000fe400078e9614 */
[----:B------:R-:W-:-:S04]  /*8580*/  LOP3.LUT R7, R11, R8, R33, 0xe2, !PT ;  /* 0x000000080b077212 */ /* 0x000fc800078ee221 */
[----:B------:R-:W-:-:S04]  /*8590*/  IADD3 R7, PT, PT, R7, R20, R16 ;  /* 0x0000001407077210 */ /* 0x000fc80007ffe010 */
[----:B------:R-:W-:-:S05]  /*85a0*/  IADD3 R32, PT, PT, R7, -0x67c1aeae, R32 ;  /* 0x983e515207207810 */ /* 0x000fca0007ffe020 */
[----:B------:R-:W-:-:S05]  /*85b0*/  IMAD.IADD R7, R13, 0x1, R32 ;  /* 0x000000010d077824 */ /* 0x000fca00078e0220 */
[C-C-:B------:R-:W-:Y:S02]  /*85c0*/  SHF.L.W.U32.HI R16, R7.reuse, 0x1a, R7.reuse ;  /* 0x0000001a07107819 */ /* 0x140fe40000010e07 */
[C-C-:B------:R-:W-:Y:S02]  /*85d0*/  SHF.L.W.U32.HI R35, R7.reuse, 0x15, R7.reuse ;  /* 0x0000001507237819 */ /* 0x140fe40000010e07 */
[----:B------:R-:W-:-:S04]  /*85e0*/  SHF.L.W.U32.HI R20, R7, 0x7, R7 ;  /* 0x0000000707147819 */ /* 0x000fc80000010e07 */
[----:B------:R-:W-:Y:S02]  /*85f0*/  LOP3.LUT R16, R20, R16, R35, 0x96, !PT ;  /* 0x0000001014107212 */ /* 0x000fe400078e9623 */
[----:B------:R-:W-:Y:S02]  /*8600*/  LOP3.LUT R35, R8, R7, R11, 0xe2, !PT ;  /* 0x0000000708237212 */ /* 0x000fe400078ee20b */
[----:B------:R-:W-:Y:S02]  /*8610*/  SHF.L.W.U32.HI R20, R12, 0xa, R12 ;  /* 0x0000000a0c147819 */ /* 0x000fe40000010e0c */
[----:B------:R-:W-:-:S04]  /*8620*/  IADD3 R16, PT, PT, R35, R16, R6 ;  /* 0x0000001023107210 */ /* 0x000fc80007ffe006 */
[----:B------:R-:W-:Y:S02]  /*8630*/  IADD3 R33, PT, PT, R16, -0x57ce3993, R33 ;  /* 0xa831c66d10217810 */ /* 0x000fe40007ffe021 */
[----:B------:R-:W-:-:S03]  /*8640*/  SHF.L.W.U32.HI R16, R12, 0x1e, R12 ;  /* 0x0000001e0c107819 */ /* 0x000fc60000010e0c */
[----:B------:R-:W-:Y:S01]  /*8650*/  IMAD.IADD R6, R12, 0x1, R33 ;  /* 0x000000010c067824 */ /* 0x000fe200078e0221 */
[----:B------:R-:W-:-:S04]  /*8660*/  LOP3.LUT R16, R20, R21, R16, 0x96, !PT ;  /* 0x0000001514107212 */ /* 0x000fc800078e9610 */
[C-C-:B------:R-:W-:Y:S02]  /*8670*/  SHF.L.W.U32.HI R20, R6.reuse, 0x1a, R6.reuse ;  /* 0x0000001a06147819 */ /* 0x140fe40000010e06 */
[C-C-:B------:R-:W-:Y:S02]  /*8680*/  SHF.L.W.U32.HI R21, R6.reuse, 0x15, R6.reuse ;  /* 0x0000001506157819 */ /* 0x140fe40000010e06 */
[----:B------:R-:W-:-:S04]  /*8690*/  SHF.L.W.U32.HI R29, R6, 0x7, R6 ;  /* 0x00000007061d7819 */ /* 0x000fc80000010e06 */
[----:B------:R-:W-:Y:S02]  /*86a0*/  LOP3.LUT R29, R29, R20, R21, 0x96, !PT ;  /* 0x000000141d1d7212 */ /* 0x000fe400078e9615 */
[----:B------:R-:W-:Y:S02]  /*86b0*/  LOP3.LUT R20, R7, R6, R8, 0xe2, !PT ;  /* 0x0000000607147212 */ /* 0x000fe400078ee208 */
[----:B------:R-:W-:Y:S02]  /*86c0*/  LOP3.LUT R21, R26, R13, R12, 0xe8, !PT ;  /* 0x0000000d1a157212 */ /* 0x000fe400078ee80c */
[----:B------:R-:W-:Y:S02]  /*86d0*/  IADD3 R20, PT, PT, R20, R29, R17 ;  /* 0x0000001d14147210 */ /* 0x000fe40007ffe011 */
[----:B------:R-:W-:Y:S02]  /*86e0*/  IADD3 R17, PT, PT, R34, R16, R21 ;  /* 0x0000001022117210 */ /* 0x000fe40007ffe015 */
[----:B------:R-:W-:-:S02]  /*86f0*/  IADD3 R16, PT, PT, R20, -0x4ffcd838, R11 ;  /* 0xb00327c814107810 */ /* 0x000fc40007ffe00b */
[C-C-:B------:R-:W-:Y:S02]  /*8700*/  SHF.L.W.U32.HI R20, R17.reuse, 0x1e, R17.reuse ;  /* 0x0000001e11147819 */ /* 0x140fe40000010e11 */
[C-C-:B------:R-:W-:Y:S01]  /*8710*/  SHF.L.W.U32.HI R21, R17.reuse, 0x13, R17.reuse ;  /* 0x0000001311157819 */ /* 0x140fe20000010e11 */
[C---:B------:R-:W-:Y:S01]  /*8720*/  IMAD.IADD R11, R17.reuse, 0x1, R16 ;  /* 0x00000001110b7824 */ /* 0x040fe200078e0210 */
[----:B------:R-:W-:-:S04]  /*8730*/  SHF.L.W.U32.HI R26, R17, 0xa, R17 ;  /* 0x0000000a111a7819 */ /* 0x000fc80000010e11 */
[----:B------:R-:W-:Y:S02]  /*8740*/  LOP3.LUT R21, R26, R21, R20, 0x96, !PT ;  /* 0x000000151a157212 */ /* 0x000fe400078e9614 */
        /* <DEDUP_REMOVED lines=8> */
[----:B------:R-:W-:-:S05]  /*87d0*/  IADD3 R10, PT, PT, R29, -0x40a68039, R8 ;  /* 0xbf597fc71d0a7810 */ /* 0x000fca0007ffe008 */
[----:B------:R-:W-:-:S05]  /*87e0*/  IMAD.IADD R8, R31, 0x1, R10 ;  /* 0x000000011f087824 */ /* 0x000fca00078e020a */
[C-C-:B------:R-:W-:Y:S02]  /*87f0*/  SHF.L.W.U32.HI R13, R8.reuse, 0x1a, R8.reuse ;  /* 0x0000001a080d7819 */ /* 0x140fe40000010e08 */
[C-C-:B------:R-:W-:Y:S02]  /*8800*/  SHF.L.W.U32.HI R20, R8.reuse, 0x15, R8.reuse ;  /* 0x0000001508147819 */ /* 0x140fe40000010e08 */
[----:B------:R-:W-:Y:S02]  /*8810*/  SHF.L.W.U32.HI R21, R8, 0x7, R8 ;  /* 0x0000000708157819 */ /* 0x000fe40000010e08 */
[----:B------:R-:W-:Y:S02]  /*8820*/  LOP3.LUT R29, R11, R8, R6, 0xe2, !PT ;  /* 0x000000080b1d7212 */ /* 0x000fe400078ee206 */
[----:B------:R-:W-:Y:S02]  /*8830*/  LOP3.LUT R26, R21, R13, R20, 0x96, !PT ;  /* 0x0000000d151a7212 */ /* 0x000fe400078e9614 */
[----:B------:R-:W-:-:S02]  /*8840*/  SHF.L.W.U32.HI R13, R31, 0x1e, R31 ;  /* 0x0000001e1f0d7819 */ /* 0x000fc40000010e1f */
[C-C-:B------:R-:W-:Y:S02]  /*8850*/  SHF.L.W.U32.HI R20, R31.reuse, 0x13, R31.reuse ;  /* 0x000000131f147819 */ /* 0x140fe40000010e1f */
[----:B------:R-:W-:-:S04]  /*8860*/  SHF.L.W.U32.HI R21, R31, 0xa, R31 ;  /* 0x0000000a1f157819 */ /* 0x000fc80000010e1f */
[----:B------:R-:W-:Y:S02]  /*8870*/  LOP3.LUT R20, R21, R20, R13, 0x96, !PT ;  /* 0x0000001415147212 */ /* 0x000fe400078e960d */
[----:B------:R-:W-:Y:S02]  /*8880*/  LOP3.LUT R13, R12, R17, R31, 0xe8, !PT ;  /* 0x000000110c0d7212 */ /* 0x000fe400078ee81f */
[----:B------:R-:W-:Y:S02]  /*8890*/  IADD3 R12, PT, PT, R29, R26, R28 ;  /* 0x0000001a1d0c7210 */ /* 0x000fe40007ffe01c */
[----:B------:R-:W-:Y:S02]  /*88a0*/  IADD3 R32, PT, PT, R32, R20, R13 ;  /* 0x0000001420207210 */ /* 0x000fe40007ffe00d */
[----:B------:R-:W-:Y:S02]  /*88b0*/  IADD3 R12, PT, PT, R12, -0x391ff40d, R7 ;  /* 0xc6e00bf30c0c7810 */ /* 0x000fe40007ffe007 */
[----:B------:R-:W-:-:S02]  /*88c0*/  SHF.L.W.U32.HI R13, R32, 0x1e, R32 ;  /* 0x0000001e200d7819 */ /* 0x000fc40000010e20 */
[C---:B------:R-:W-:Y:S01]  /*88d0*/  SHF.L.W.U32.HI R20, R32.reuse, 0x13, R32 ;  /* 0x0000001320147819 */ /* 0x040fe20000010e20 */
        /* <DEDUP_REMOVED lines=13> */
[C---:B------:R-:W-:Y:S01]  /*89b0*/  SHF.L.W.U32.HI R20, R33.reuse, 0x13, R33 ;  /* 0x0000001321147819 */ /* 0x040fe20000010e21 */
[C---:B------:R-:W-:Y:S01]  /*89c0*/  IMAD.IADD R6, R33.reuse, 0x1, R9 ;  /* 0x0000000121067824 */ /* 0x040fe200078e0209 */
[----:B------:R-:W-:-:S02]  /*89d0*/  SHF.L.W.U32.HI R17, R33, 0xa, R33 ;  /* 0x0000000a21117819 */ /* 0x000fc40000010e21 */
[----:B------:R-:W-:Y:S02]  /*89e0*/  LOP3.LUT R31, R31, R32, R33, 0xe8, !PT ;  /* 0x000000201f1f7212 */ /* 0x000fe400078ee821 */
[C-C-:B------:R-:W-:Y:S02]  /*89f0*/  SHF.L.W.U32.HI R21, R6.reuse, 0x1a, R6.reuse ;  /* 0x0000001a06157819 */ /* 0x140fe40000010e06 */
[C-C-:B------:R-:W-:Y:S02]  /*8a00*/  SHF.L.W.U32.HI R26, R6.reuse, 0x15, R6.reuse ;  /* 0x00000015061a7819 */ /* 0x140fe40000010e06 */
[----:B------:R-:W-:Y:S02]  /*8a10*/  SHF.L.W.U32.HI R28, R6, 0x7, R6 ;  /* 0x00000007061c7819 */ /* 0x000fe40000010e06 */
[----:B------:R-:W-:Y:S02]  /*8a20*/  LOP3.LUT R13, R17, R20, R13, 0x96, !PT ;  /* 0x00000014110d7212 */ /* 0x000fe400078e960d */
[----:B------:R-:W-:-:S02]  /*8a30*/  LOP3.LUT R26, R28, R21, R26, 0x96, !PT ;  /* 0x000000151c1a7212 */ /* 0x000fc400078e961a */
[----:B------:R-:W-:Y:S02]  /*8a40*/  LOP3.LUT R21, R7, R6, R8, 0xe2, !PT ;  /* 0x0000000607157212 */ /* 0x000fe400078ee208 */
[----:B------:R-:W-:Y:S02]  /*8a50*/  IADD3 R16, PT, PT, R16, R13, R31 ;  /* 0x0000000d10107210 */ /* 0x000fe40007ffe01f */
[----:B------:R-:W-:Y:S02]  /*8a60*/  IADD3 R26, PT, PT, R21, R26, R24 ;  /* 0x0000001a151a7210 */ /* 0x000fe40007ffe018 */
[--C-:B------:R-:W-:Y:S02]  /*8a70*/  SHF.L.W.U32.HI R17, R16, 0x1e, R16.reuse ;  /* 0x0000001e10117819 */ /* 0x100fe40000010e10 */
[----:B------:R-:W-:Y:S02]  /*8a80*/  IADD3 R13, PT, PT, R26, 0x6ca6351, R11 ;  /* 0x06ca63511a0d7810 */ /* 0x000fe40007ffe00b */
[----:B------:R-:W-:-:S02]  /*8a90*/  SHF.L.W.U32.HI R20, R16, 0x13, R16 ;  /* 0x0000001310147819 */ /* 0x000fc40000010e10 */
[C---:B------:R-:W-:Y:S01]  /*8aa0*/  SHF.L.W.U32.HI R21, R16.reuse, 0xa, R16 ;  /* 0x0000000a10157819 */ /* 0x040fe20000010e10 */
[----:B------:R-:W-:-:S03]  /*8ab0*/  IMAD.IADD R11, R16, 0x1, R13 ;  /* 0x00000001100b7824 */ /* 0x000fc600078e020d */
        /* <DEDUP_REMOVED lines=12> */
[C-C-:B------:R-:W-:Y:S01]  /*8b80*/  SHF.L.W.U32.HI R20, R17.reuse, 0xa, R17.reuse ;  /* 0x0000000a11147819 */ /* 0x140fe20000010e11 */
[----:B------:R-:W-:Y:S01]  /*8b90*/  IMAD.IADD R8, R17, 0x1, R10 ;  /* 0x0000000111087824 */ /* 0x000fe200078e020a */
[----:B------:R-:W-:Y:S02]  /*8ba0*/  LOP3.LUT R33, R33, R16, R17, 0xe8, !PT ;  /* 0x0000001021217212 */ /* 0x000fe400078ee811 */
[----:B------:R-:W-:Y:S02]  /*8bb0*/  LOP3.LUT R18, R20, R21, R18, 0x96, !PT ;  /* 0x0000001514127212 */ /* 0x000fe400078e9612 */
[C-C-:B------:R-:W-:Y:S02]  /*8bc0*/  SHF.L.W.U32.HI R24, R8.reuse, 0x1a, R8.reuse ;  /* 0x0000001a08187819 */ /* 0x140fe40000010e08 */
[C-C-:B------:R-:W-:Y:S02]  /*8bd0*/  SHF.L.W.U32.HI R29, R8.reuse, 0x15, R8.reuse ;  /* 0x00000015081d7819 */ /* 0x140fe40000010e08 */
[----:B------:R-:W-:-:S02]  /*8be0*/  SHF.L.W.U32.HI R26, R8, 0x7, R8 ;  /* 0x00000007081a7819 */ /* 0x000fc40000010e08 */
[----:B------:R-:W-:Y:S02]  /*8bf0*/  IADD3 R18, PT, PT, R12, R18, R33 ;  /* 0x000000120c127210 */ /* 0x000fe40007ffe021 */
[----:B------:R-:W-:Y:S02]  /*8c00*/  LOP3.LUT R26, R26, R24, R29, 0x96, !PT ;  /* 0x000000181a1a7212 */ /* 0x000fe400078e961d */
[----:B------:R-:W-:Y:S02]  /*8c10*/  LOP3.LUT R24, R11, R8, R6, 0xe2, !PT ;  /* 0x000000080b187212 */ /* 0x000fe400078ee206 */
[--C-:B------:R-:W-:Y:S02]  /*8c20*/  SHF.L.W.U32.HI R20, R18, 0x1e, R18.reuse ;  /* 0x0000001e12147819 */ /* 0x100fe40000010e12 */
[----:B------:R-:W-:Y:S02]  /*8c30*/  IADD3 R24, PT, PT, R24, R26, R25 ;  /* 0x0000001a18187210 */ /* 0x000fe40007ffe019 */
[----:B------:R-:W-:-:S02]  /*8c40*/  SHF.L.W.U32.HI R21, R18, 0x13, R18 ;  /* 0x0000001312157819 */ /* 0x000fc40000010e12 */
[----:B------:R-:W-:Y:S02]  /*8c50*/  IADD3 R12, PT, PT, R24, 0x27b70a85, R7 ;  /* 0x27b70a85180c7810 */ /* 0x000fe40007ffe007 */
[--C-:B------:R-:W-:Y:S02]  /*8c60*/  SHF.L.W.U32.HI R24, R18, 0xa, R18.reuse ;  /* 0x0000000a12187819 */ /* 0x100fe40000010e12 */
        /* <DEDUP_REMOVED lines=8> */
[----:B------:R-:W-:-:S04]  /*8cf0*/  LOP3.LUT R25, R8, R7, R11, 0xe2, !PT ;  /* 0x0000000708197212 */ /* 0x000fc800078ee20b */
[----:B------:R-:W-:-:S04]  /*8d00*/  IADD3 R25, PT, PT, R25, R26, R14 ;  /* 0x0000001a19197210 */ /* 0x000fc80007ffe00e */
[----:B------:R-:W-:-:S05]  /*8d10*/  IADD3 R6, PT, PT, R25, 0x2e1b2138, R6 ;  /* 0x2e1b213819067810 */ /* 0x000fca0007ffe006 */
[----:B------:R-:W-:-:S05]  /*8d20*/  IMAD.IADD R14, R21, 0x1, R6 ;  /* 0x00000001150e7824 */ /* 0x000fca00078e0206 */
[C-C-:B------:R-:W-:Y:S02]  /*8d30*/  SHF.L.W.U32.HI R9, R14.reuse, 0x1a, R14.reuse ;  /* 0x0000001a0e097819 */ /* 0x140fe40000010e0e */
[C-C-:B------:R-:W-:Y:S02]  /*8d40*/  SHF.L.W.U32.HI R16, R14.reuse, 0x15, R14.reuse ;  /* 0x000000150e107819 */ /* 0x140fe40000010e0e */
[----:B------:R-:W-:-:S04]  /*8d50*/  SHF.L.W.U32.HI R20, R14, 0x7, R14 ;  /* 0x000000070e147819 */ /* 0x000fc80000010e0e */
[----:B------:R-:W-:Y:S02]  /*8d60*/  LOP3.LUT R24, R20, R9, R16, 0x96, !PT ;  /* 0x0000000914187212 */ /* 0x000fe400078e9610 */
[C-C-:B------:R-:W-:Y:S02]  /*8d70*/  SHF.L.W.U32.HI R9, R21.reuse, 0x1e, R21.reuse ;  /* 0x0000001e15097819 */ /* 0x140fe40000010e15 */
[----:B------:R-:W-:Y:S02]  /*8d80*/  IADD3 R15, PT, PT, R24, R15, R4 ;  /* 0x0000000f180f7210 */ /* 0x000fe40007ffe004 */
[C-C-:B------:R-:W-:Y:S02]  /*8d90*/  SHF.L.W.U32.HI R16, R21.reuse, 0x13, R21.reuse ;  /* 0x0000001315107819 */ /* 0x140fe40000010e15 */
[----:B------:R-:W-:Y:S02]  /*8da0*/  SHF.L.W.U32.HI R20, R21, 0xa, R21 ;  /* 0x0000000a15147819 */ /* 0x000fe40000010e15 */
[----:B------:R-:W-:-:S02]  /*8db0*/  LOP3.LUT R24, R7, R14, R8, 0xe2, !PT ;  /* 0x0000000e07187212 */ /* 0x000fc400078ee208 */
[----:B------:R-:W-:Y:S02]  /*8dc0*/  LOP3.LUT R9, R20, R16, R9, 0x96, !PT ;  /* 0x0000001014097212 */ /* 0x000fe400078e9609 */
[----:B------:R-:W-:Y:S02]  /*8dd0*/  LOP3.LUT R4, R17, R18, R21, 0xe8, !PT ;  /* 0x0000001211047212 */ /* 0x000fe400078ee815 */
[----:B------:R-:W-:Y:S02]  /*8de0*/  IADD3 R15, PT, PT, R11, R15, R24 ;  /* 0x0000000f0b0f7210 */ /* 0x000fe40007ffe018 */
[----:B------:R-:W-:-:S03]  /*8df0*/  IADD3 R13, PT, PT, R13, R9, R4 ;  /* 0x000000090d0d7210 */ /* 0x000fc60007ffe004 */
[----:B------:R-:W-:-:S04]  /*8e00*/  VIADD R4, R15, 0x4d2c6dfc ;  /* 0x4d2c6dfc0f047836 */ /* 0x000fc80000000000 */
[----:B------:R-:W-:-:S05]  /*8e10*/  IMAD.IADD R9, R13, 0x1, R4 ;  /* 0x000000010d097824 */ /* 0x000fca00078e0204 */
[C-C-:B------:R-:W-:Y:S02]  /*8e20*/  SHF.L.W.U32.HI R11, R9.reuse, 0x1a, R9.reuse ;  /* 0x0000001a090b7819 */ /* 0x140fe40000010e09 */
[C-C-:B------:R-:W-:Y:S02]  /*8e30*/  SHF.L.W.U32.HI R16, R9.reuse, 0x15, R9.reuse ;  /* 0x0000001509107819 */ /* 0x140fe40000010e09 */
[----:B------:R-:W-:-:S04]  /*8e40*/  SHF.L.W.U32.HI R15, R9, 0x7, R9 ;  /* 0x00000007090f7819 */ /* 0x000fc80000010e09 */
[----:B------:R-:W-:Y:S02]  /*8e50*/  LOP3.LUT R17, R15, R11, R16, 0x96, !PT ;  /* 0x0000000b0f117212 */ /* 0x000fe400078e9610 */
[C-C-:B------:R-:W-:Y:S02]  /*8e60*/  SHF.L.W.U32.HI R11, R13.reuse, 0x1e, R13.reuse ;  /* 0x0000001e0d0b7819 */ /* 0x140fe40000010e0d */
[C-C-:B------:R-:W-:Y:S02]  /*8e70*/  SHF.L.W.U32.HI R16, R13.reuse, 0x13, R13.reuse ;  /* 0x000000130d107819 */ /* 0x140fe40000010e0d */
[----:B------:R-:W-:Y:S02]  /*8e80*/  SHF.L.W.U32.HI R15, R13, 0xa, R13 ;  /* 0x0000000a0d0f7819 */ /* 0x000fe40000010e0d */
[----:B------:R-:W-:Y:S02]  /*8e90*/  IADD3 R27, PT, PT, R17, R30, R27 ;  /* 0x0000001e111b7210 */ /* 0x000fe40007ffe01b */
[----:B------:R-:W-:-:S02]  /*8ea0*/  LOP3.LUT R17, R14, R9, R7, 0xe2, !PT ;  /* 0x000000090e117212 */ /* 0x000fc400078ee207 */
[----:B------:R-:W-:Y:S02]  /*8eb0*/  LOP3.LUT R16, R15, R16, R11, 0x96, !PT ;  /* 0x000000100f107212 */ /* 0x000fe400078e960b */
[----:B------:R-:W-:Y:S02]  /*8ec0*/  LOP3.LUT R11, R18, R21, R13, 0xe8, !PT ;  /* 0x00000015120b7212 */ /* 0x000fe400078ee80d */
[----:B------:R-:W-:Y:S02]  /*8ed0*/  IADD3 R8, PT, PT, R8, R27, R17 ;  /* 0x0000001b08087210 */ /* 0x000fe40007ffe011 */
[----:B------:R-:W-:-:S03]  /*8ee0*/  IADD3 R16, PT, PT, R10, R16, R11 ;  /* 0x000000100a107210 */ /* 0x000fc60007ffe00b */
[----:B------:R-:W-:Y:S01]  /*8ef0*/  VIADD R8, R8, 0x53380d13 ;  /* 0x53380d1308087836 */ /* 0x000fe20000000000 */
[C-C-:B------:R-:W-:Y:S02]  /*8f00*/  SHF.L.W.U32.HI R11, R16.reuse, 0x1e, R16.reuse ;  /* 0x0000001e100b7819 */ /* 0x140fe40000010e10 */
        /* <DEDUP_REMOVED lines=14> */
[C---:B------:R-:W-:Y:S01]  /*8ff0*/  SHF.L.W.U32.HI R17, R15.reuse, 0x13, R15 ;  /* 0x000000130f117819 */ /* 0x040fe20000010e0f */
        /* <DEDUP_REMOVED lines=12> */
[C-C-:B------:R-:W-:Y:S01]  /*90c0*/  SHF.L.W.U32.HI R17, R13.reuse, 0x13, R13.reuse ;  /* 0x000000130d117819 */ /* 0x140fe20000010e0d */
        /* <DEDUP_REMOVED lines=249> */
[----:B------:R-:W-:-:S04]  /*a060*/  LOP3.LUT R21, R6, R9, R7, 0xe2, !PT ;  /* 0x0000000906157212 */ /* 0x000fc800078ee207 */
        /* <DEDUP_REMOVED lines=27> */
[C-C-:B------:R-:W-:Y:S02]  /*a220*/  SHF.L.W.U32.HI R14, R12.reuse, 0x1e, R12.reuse ;  /* 0x0000001e0c0e7819 */ /* 0x140fe40000010e0c */
[C-C-:B------:R-:W-:Y:S02]  /*a230*/  SHF.L.W.U32.HI R17, R12.reuse, 0x13, R12.reuse ;  /* 0x000000130c117819 */ /* 0x140fe40000010e0c */
[----:B------:R-:W-:Y:S02]  /*a240*/  SHF.L.W.U32.HI R16, R12, 0xa, R12 ;  /* 0x0000000a0c107819 */ /* 0x000fe40000010e0c */
        /* <DEDUP_REMOVED lines=31> */
[C-C-:B------:R-:W-:Y:S02]  /*a440*/  SHF.L.W.U32.HI R10, R11.reuse, 0x1e, R11.reuse ;  /* 0x0000001e0b0a7819 */ /* 0x140fe40000010e0b */
[C-C-:B------:R-:W-:Y:S02]  /*a450*/  SHF.L.W.U32.HI R17, R11.reuse, 0x13, R11.reuse ;  /* 0x000000130b117819 */ /* 0x140fe40000010e0b */
[----:B------:R-:W-:Y:S02]  /*a460*/  SHF.L.W.U32.HI R12, R11, 0xa, R11 ;  /* 0x0000000a0b0c7819 */ /* 0x000fe40000010e0b */
[----:B------:R-:W-:-:S02]  /*a470*/  IADD3 R18, PT, PT, R4, R18, R21 ;  /* 0x0000001204127210 */ /* 0x000fc40007ffe015 */
        /* <DEDUP_REMOVED lines=21> */
[C---:B------:R-:W-:Y:S01]  /*a5d0*/  IMAD.IADD R7, R11.reuse, 0x1, R16 ;  /* 0x000000010b077824 */ /* 0x040fe200078e0210 */
[----:B------:R-:W-:Y:S02]  /*a5e0*/  LOP3.LUT R15, R12, R15, R8, 0x96, !PT ;  /* 0x0000000f0c0f7212 */ /* 0x000fe400078e9608 */
[----:B------:R-:W-:Y:S01]  /*a5f0*/  LOP3.LUT R8, R11, R10, R13, 0xe8, !PT ;  /* 0x0000000a0b087212 */ /* 0x000fe200078ee80d */
[C---:B------:R-:W-:Y:S01]  /*a600*/  IMAD.IADD R54, R7.reuse, 0x1, R54 ;  /* 0x0000000107367824 */ /* 0x040fe200078e0236 */
        /* <DEDUP_REMOVED lines=15> */
[C-C-:B------:R-:W-:Y:S01]  /*a700*/  SHF.L.W.U32.HI R6, R11.reuse, 0x1e, R11.reuse ;  /* 0x0000001e0b067819 */ /* 0x140fe20000010e0b */
[C---:B------:R-:W-:Y:S01]  /*a710*/  IMAD.IADD R50, R11.reuse, 0x1, R50 ;  /* 0x000000010b327824 */ /* 0x040fe200078e0232 */
[C---:B------:R-:W-:Y:S01]  /*a720*/  SHF.L.W.U32.HI R15, R11.reuse, 0x13, R11 ;  /* 0x000000130b0f7819 */ /* 0x040fe20000010e0b */
[C---:B------:R-:W-:Y:S01]  /*a730*/  IMAD.IADD R53, R10.reuse, 0x1, R53 ;  /* 0x000000010a357824 */ /* 0x040fe200078e0235 */
        /* <DEDUP_REMOVED lines=10> */
[C-C-:B------:R-:W-:Y:S01]  /*a7e0*/  SHF.L.W.U32.HI R9, R6.reuse, 0x1e, R6.reuse ;  /* 0x0000001e06097819 */ /* 0x140fe20000010e06 */
[C---:B------:R-:W-:Y:S01]  /*a7f0*/  IMAD.IADD R49, R6.reuse, 0x1, R49 ;  /* 0x0000000106317824 */ /* 0x040fe200078e0231 */
[C-C-:B------:R-:W-:Y:S01]  /*a800*/  SHF.L.W.U32.HI R12, R6.reuse, 0x13, R6.reuse ;  /* 0x00000013060c7819 */ /* 0x140fe20000010e06 */
[----:B------:R-:W-:Y:S01]  /*a810*/  VIADD R16, R15, 0x7df347ee ;  /* 0x7df347ee0f107836 */ /* 0x000fe20000000000 */
[----:B------:R-:W-:-:S03]  /*a820*/  SHF.L.W.U32.HI R14, R6, 0xa, R6 ;  /* 0x0000000a060e7819 */ /* 0x000fc60000010e06 */
[----:B------:R-:W-:Y:S01]  /*a830*/  IMAD.IADD R13, R13, 0x1, R16 ;  /* 0x000000010d0d7824 */ /* 0x000fe200078e0210 */
[----:B------:R-:W-:Y:S02]  /*a840*/  LOP3.LUT R12, R14, R12, R9, 0x96, !PT ;  /* 0x0000000c0e0c7212 */ /* 0x000fe400078e9609 */
[----:B------:R-:W-:Y:S01]  /*a850*/  LOP3.LUT R9, R8, R11, R6, 0xe8, !PT ;  /* 0x0000000b08097212 */ /* 0x000fe200078ee806 */
[C---:B------:R-:W-:Y:S01]  /*a860*/  IMAD.IADD R52, R13.reuse, 0x1, R52 ;  /* 0x000000010d347824 */ /* 0x040fe200078e0234 */
[C---:B------:R-:W-:Y:S02]  /*a870*/  SHF.L.W.U32.HI R15, R13.reuse, 0x15, R13 ;  /* 0x000000150d0f7819 */ /* 0x040fe40000010e0d */
[----:B------:R-:W-:Y:S02]  /*a880*/  IADD3 R9, PT, PT, R16, R12, R9 ;  /* 0x0000000c10097210 */ /* 0x000fe40007ffe009 */
[C-C-:B------:R-:W-:Y:S02]  /*a890*/  SHF.L.W.U32.HI R12, R13.reuse, 0x1a, R13.reuse ;  /* 0x0000001a0d0c7819 */ /* 0x140fe40000010e0d */
[----:B------:R-:W-:Y:S01]  /*a8a0*/  SHF.L.W.U32.HI R14, R13, 0x7, R13 ;  /* 0x000000070d0e7819 */ /* 0x000fe20000010e0d */
[----:B------:R-:W-:Y:S01]  /*a8b0*/  IMAD.IADD R48, R9, 0x1, R48 ;  /* 0x0000000109307824 */ /* 0x000fe200078e0230 */
[----:B------:R-:W-:-:S02]  /*a8c0*/  LOP3.LUT R17, R10, R13, R7, 0xe2, !PT ;  /* 0x0000000d0a117212 */ /* 0x000fc400078ee207 */
[----:B------:R-:W-:Y:S02]  /*a8d0*/  LOP3.LUT R14, R14, R12, R15, 0x96, !PT ;  /* 0x0000000c0e0e7212 */ /* 0x000fe400078e960f */
[C---:B------:R-:W-:Y:S02]  /*a8e0*/  SHF.L.W.U32.HI R12, R9.reuse, 0x1e, R9 ;  /* 0x0000001e090c7819 */ /* 0x040fe40000010e09 */
[----:B------:R-:W-:Y:S02]  /*a8f0*/  IADD3 R14, PT, PT, R4, R14, R17 ;  /* 0x0000000e040e7210 */ /* 0x000fe40007ffe011 */
[C-C-:B------:R-:W-:Y:S02]  /*a900*/  SHF.L.W.U32.HI R15, R9.reuse, 0x13, R9.reuse ;  /* 0x00000013090f7819 */ /* 0x140fe40000010e09 */
[--C-:B0-----:R-:W-:Y:S01]  /*a910*/  SHF.L.W.U32.HI R0, R9, 0xa, R9.reuse ;  /* 0x0000000a09007819 */ /* 0x101fe20000010e09 */
[----:B------:R-:W-:Y:S01]  /*a920*/  VIADD R14, R14, 0x8ce2f1e4 ;  /* 0x8ce2f1e40e0e7836 */ /* 0x000fe20000000000 */
[----:B------:R-:W-:-:S02]  /*a930*/  LOP3.LUT R11, R11, R6, R9, 0xe8, !PT ;  /* 0x000000060b0b7212 */ /* 0x000fc400078ee809 */
[----:B------:R-:W-:Y:S02]  /*a940*/  LOP3.LUT R0, R0, R15, R12, 0x96, !PT ;  /* 0x0000000f00007212 */ /* 0x000fe400078e960c */
[----:B------:R-:W-:Y:S02]  /*a950*/  IADD3 R51, PT, PT, R51, R14, R8 ;  /* 0x0000000e33337210 */ /* 0x000fe40007ffe008 */
[----:B------:R-:W-:-:S05]  /*a960*/  IADD3 R0, PT, PT, R14, R0, R11 ;  /* 0x000000000e007210 */ /* 0x000fca0007ffe00b */
[----:B------:R-:W-:Y:S01]  /*a970*/  IMAD.IADD R47, R0, 0x1, R47 ;  /* 0x00000001002f7824 */ /* 0x000fe200078e022f */
[----:B------:R-:W-:Y:S06]  /*a980*/  BRA.U !UP0, `(.L_x_52) ;  /* 0x0000000d084c7547 */ /* 0x000fec000b800000 */
[----:B------:R-:W0:Y:S01]  /*a990*/  S2UR UR6, SR_CgaCtaId ;  /* 0x00000000000679c3 */ /* 0x000e220000008800 */
[----:B------:R-:W-:Y:S01]  /*a9a0*/  LOP3.LUT R3, R47, 0xffffff, RZ, 0xc0, !PT ;  /* 0x00ffffff2f037812 */ /* 0x000fe200078ec0ff */
[----:B------:R-:W-:Y:S01]  /*a9b0*/  UMOV UR5, 0x400 ;  /* 0x0000040000057882 */ /* 0x000fe20000000000 */
[----:B------:R-:W-:Y:S01]  /*a9c0*/  LOP3.LUT R0, R48, 0xff00ffff, RZ, 0xc0, !PT ;  /* 0xff00ffff30007812 */ /* 0x000fe200078ec0ff */
[----:B------:R-:W-:Y:S01]  /*a9d0*/  UPRMT UR7, URZ, 0x123, URZ ;  /* 0x00000123ff077896 */ /* 0x000fe200080000ff */
[----:B------:R-:W-:Y:S01]  /*a9e0*/  PRMT R3, R3, 0x123, RZ ;  /* 0x0000012303037816 */ /* 0x000fe200000000ff */
[----:B------:R-:W-:Y:S01]  /*a9f0*/  UIADD3 UR4, UPT, UPT, -UR4, URZ, URZ ;  /* 0x000000ff04047290 */ /* 0x000fe2000fffe1ff */
[----:B------:R-:W-:Y:S01]  /*aa00*/  PRMT R0, R0, 0x123, RZ ;  /* 0x0000012300007816 */ /* 0x000fe200000000ff */
[----:B------:R-:W-:Y:S01]  /*aa10*/  BSSY.RECONVERGENT B7, `(.L_x_52) ;  /* 0x00000ca000077945 */ /* 0x000fe20003800200 */
[C---:B------:R-:W-:Y:S01]  /*aa20*/  SHF.R.U64 R17, R3.reuse, 0x8, RZ ;  /* 0x0000000803117819 */ /* 0x040fe200000012ff */
[----:B------:R-:W-:Y:S01]  /*aa30*/  IMAD.MOV.U32 R41, RZ, RZ, RZ ;  /* 0x000000ffff297224 */ /* 0x000fe200078e00ff */
[----:B------:R-:W-:Y:S01]  /*aa40*/  SHF.R.U64 R18, R3, 0x10, RZ ;  /* 0x0000001003127819 */ /* 0x000fe200000012ff */
[----:B------:R-:W-:Y:S01]  /*aa50*/  IMAD.U32 R32, RZ, RZ, UR4 ;  /* 0x00000004ff207e24 */ /* 0x000fe2000f8e00ff */
[----:B------:R-:W-:-:S02]  /*aa60*/  SHF.R.U32.HI R31, RZ, 0x8, R48 ;  /* 0x00000008ff1f7819 */ /* 0x000fc40000011630 */
[----:B------:R-:W-:Y:S02]  /*aa70*/  PRMT R40, R47, 0x123, RZ ;  /* 0x000001232f287816 */ /* 0x000fe400000000ff */
[----:B------:R-:W-:Y:S02]  /*aa80*/  PRMT R39, R49, 0x7632, R39 ;  /* 0x0000763231277816 */ /* 0x000fe40000000027 */
[----:B------:R-:W-:Y:S02]  /*aa90*/  SHF.R.U32.HI R38, RZ, 0x8, R49 ;  /* 0x00000008ff267819 */ /* 0x000fe40000011631 */
[----:B------:R-:W-:Y:S02]  /*aaa0*/  PRMT R37, R50, 0x7632, R37 ;  /* 0x0000763232257816 */ /* 0x000fe40000000025 */
[----:B------:R-:W-:Y:S01]  /*aab0*/  SHF.R.U32.HI R36, RZ, 0x8, R50 ;  /* 0x00000008ff247819 */ /* 0x000fe20000011632 */
[----:B0-----:R-:W-:Y:S01]  /*aac0*/  ULEA UR5, UR6, UR5, 0x18 ;  /* 0x0000000506057291 */ /* 0x001fe2000f8ec0ff */
[----:B------:R-:W-:-:S02]  /*aad0*/  PRMT R35, R51, 0x7632, R35 ;  /* 0x0000763233237816 */ /* 0x000fc40000000023 */
[----:B------:R-:W-:Y:S02]  /*aae0*/  SHF.R.U32.HI R34, RZ, 0x8, R51 ;  /* 0x00000008ff227819 */ /* 0x000fe40000011633 */
[----:B------:R-:W-:Y:S01]  /*aaf0*/  SHF.R.U32.HI R33, RZ, 0x8, R52 ;  /* 0x00000008ff217819 */ /* 0x000fe20000011634 */
[----:B------:R-:W-:Y:S01]  /*ab00*/  IMAD.U32 R30, RZ, RZ, UR5 ;  /* 0x00000005ff1e7e24 */ /* 0x000fe2000f8e00ff */
[----:B------:R-:W-:Y:S02]  /*ab10*/  SHF.R.U32.HI R29, RZ, 0x10, R0 ;  /* 0x00000010ff1d7819 */ /* 0x000fe40000011600 */
[----:B------:R-:W-:Y:S02]  /*ab20*/  LOP3.LUT R28, R17, 0xff, RZ, 0xc0, !PT ;  /* 0x000000ff111c7812 */ /* 0x000fe400078ec0ff */
[----:B------:R-:W-:Y:S02]  /*ab30*/  LOP3.LUT R27, R18, 0xff, RZ, 0xc0, !PT ;  /* 0x000000ff121b7812 */ /* 0x000fe400078ec0ff */
[----:B------:R-:W-:-:S02]  /*ab40*/  SHF.R.U32.HI R46, RZ, 0x18, R54 ;  /* 0x00000018ff2e7819 */ /* 0x000fc40000011636 */
[----:B------:R-:W-:Y:S02]  /*ab50*/  SHF.R.U32.HI R45, RZ, 0x18, R53 ;  /* 0x00000018ff2d7819 */ /* 0x000fe40000011635 */
[----:B------:R-:W-:Y:S02]  /*ab60*/  SHF.R.U32.HI R44, RZ, 0x18, R52 ;  /* 0x00000018ff2c7819 */ /* 0x000fe40000011634 */
[----:B------:R-:W-:Y:S02]  /*ab70*/  SHF.R.U32.HI R43, RZ, 0x18, R51 ;  /* 0x00000018ff2b7819 */ /* 0x000fe40000011633 */
[----:B------:R-:W-:Y:S02]  /*ab80*/  SHF.R.U32.HI R42, RZ, 0x18, R50 ;  /* 0x00000018ff2a7819 */ /* 0x000fe40000011632 */
[----:B------:R-:W-:Y:S02]  /*ab90*/  SHF.R.U32.HI R16, RZ, 0x18, R47 ;  /* 0x00000018ff107819 */ /* 0x000fe4000001162f */
[----:B------:R-:W-:-:S02]  /*aba0*/  LOP3.LUT R40, R40, UR7, RZ, 0xfc, !PT ;  /* 0x0000000728287c12 */ /* 0x000fc4000f8efcff */
[----:B------:R-:W-:Y:S02]  /*abb0*/  LOP3.LUT R39, R39, 0xff, RZ, 0xc0, !PT ;  /* 0x000000ff27277812 */ /* 0x000fe400078ec0ff */
[----:B------:R-:W-:Y:S02]  /*abc0*/  LOP3.LUT R38, R38, 0xff, RZ, 0xc0, !PT ;  /* 0x000000ff26267812 */ /* 0x000fe400078ec0ff */
[----:B------:R-:W-:Y:S02]  /*abd0*/  LOP3.LUT R37, R37, 0xff, RZ, 0xc0, !PT ;  /* 0x000000ff25257812 */ /* 0x000fe400078ec0ff */
[----:B------:R-:W-:Y:S02]  /*abe0*/  LOP3.LUT R36, R36, 0xff, RZ, 0xc0, !PT ;  /* 0x000000ff24247812 */ /* 0x000fe400078ec0ff */
[----:B------:R-:W-:Y:S02]  /*abf0*/  LOP3.LUT R35, R35, 0xff, RZ, 0xc0, !PT ;  /* 0x000000ff23237812 */ /* 0x000fe400078ec0ff */
[----:B------:R-:W-:-:S02]  /*ac00*/  LOP3.LUT R34, R34, 0xff, RZ, 0xc0, !PT ;  /* 0x000000ff22227812 */ /* 0x000fc400078ec0ff */
[----:B------:R-:W-:Y:S02]  /*ac10*/  LOP3.LUT R33, R33, 0xff, RZ, 0xc0, !PT ;  /* 0x000000ff21217812 */ /* 0x000fe400078ec0ff */
[----:B------:R-:W-:Y:S02]  /*ac20*/  LOP3.LUT R31, R0, 0xff00, R31, 0xf8, !PT ;  /* 0x0000ff00001f7812 */ /* 0x000fe400078ef81f */
[----:B------:R-:W-:Y:S02]  /*ac30*/  SHF.R.U32.HI R25, RZ, 0x18, R0 ;  /* 0x00000018ff197819 */ /* 0x000fe40000011600 */
[----:B------:R-:W-:Y:S02]  /*ac40*/  SHF.R.U64 R24, R3, 0x18, RZ ;  /* 0x0000001803187819 */ /* 0x000fe400000012ff */
[----:B------:R-:W-:Y:S02]  /*ac50*/  LOP3.LUT R29, R29, 0xff, RZ, 0xc0, !PT ;  /* 0x000000ff1d1d7812 */ /* 0x000fe400078ec0ff */
[----:B------:R-:W-:-:S02]  /*ac60*/  LOP3.LUT R17, R17, 0xff, RZ, 0xc0, !PT ;  /* 0x000000ff11117812 */ /* 0x000fc400078ec0ff */
[----:B------:R-:W-:-:S07]  /*ac70*/  LOP3.LUT R18, R18, 0xff, RZ, 0xc0, !PT ;  /* 0x000000ff12127812 */ /* 0x000fce00078ec0ff */
.L_x_55:
[----:B------:R-:W0:Y:S01]  /*ac80*/  LDS.64 R4, [R30] ;  /* 0x000000001e047984 */ /* 0x000e220000000a00 */
[----:B------:R-:W-:Y:S01]  /*ac90*/  VIADD R32, R32, 0x1 ;  /* 0x0000000120207836 */ /* 0x000fe20000000000 */
[----:B------:R-:W-:Y:S04]  /*aca0*/  BSSY.RECONVERGENT B6, `(.L_x_53) ;  /* 0x000009c000067945 */ /* 0x000fe80003800200 */
[----:B------:R-:W-:-:S04]  /*acb0*/  ISETP.NE.AND P1, PT, R32, RZ, PT ;  /* 0x000000ff2000720c */ /* 0x000fc80003f25270 */
[----:B------:R-:W-:Y:S02]  /*acc0*/  P2R R26, PR, RZ, 0x2 ;  /* 0x00000002ff1a7803 */ /* 0x000fe40000000000 */
[----:B0-----:R-:W-:-:S04]  /*acd0*/  ISETP.NE.U32.AND P0, PT, R40, R4, PT ;  /* 0x000000042800720c */ /* 0x001fc80003f05070 */
[----:B------:R-:W-:-:S13]  /*ace0*/  ISETP.NE.AND.EX P0, PT, R31, R5, PT, P0 ;  /* 0x000000051f00720c */ /* 0x000fda0003f05300 */
[----:B------:R-:W-:Y:S05]  /*acf0*/  @P0 BRA `(.L_x_54) ;  /* 0x0000000800580947 */ /* 0x000fea0003800000 */
[----:B------:R-:W0:Y:S02]  /*ad00*/  LDCU.64 UR4, c[0x0][0x388] ;  /* 0x00007100ff0477ac */ /* 0x000e240008000a00 */
[----:B0-----:R-:W-:-:S05]  /*ad10*/  IADD3 R4, P0, PT, R41, UR4, RZ ;  /* 0x0000000429047c10 */ /* 0x001fca000ff1e0ff */
[----:B------:R-:W-:-:S05]  /*ad20*/  IMAD.X R5, RZ, RZ, UR5, P0 ;  /* 0x00000005ff057e24 */ /* 0x000fca00080e06ff */
[----:B------:R-:W2:Y:S01]  /*ad30*/  LDG.E.U8.CONSTANT R0, desc[UR36][R4.64] ;  /* 0x0000002404007981 */ /* 0x000ea2000c1e9100 */
[----:B------:R-:W-:-:S04]  /*ad40*/  PRMT R3, R16, 0x9910, RZ ;  /* 0x0000991010037816 */ /* 0x000fc800000000ff */
[----:B--2---:R-:W-:-:S13]  /*ad50*/  ISETP.NE.AND P0, PT, R0, R3, PT ;  /* 0x000000030000720c */ /* 0x004fda0003f05270 */
[----:B------:R-:W-:Y:S05]  /*ad60*/  @P0 BRA `(.L_x_54) ;  /* 0x00000008003c0947 */ /* 0x000fea0003800000 */
[----:B------:R-:W2:Y:S02]  /*ad70*/  LDG.E.U8.CONSTANT R3, desc[UR36][R4.64+0x1] ;  /* 0x0000012404037981 */ /* 0x000ea4000c1e9100 */
[----:B--2---:R-:W-:-:S13]  /*ad80*/  ISETP.NE.AND P0, PT, R3, R28, PT ;  /* 0x0000001c0300720c */ /* 0x004fda0003f05270 */
[----:B------:R-:W-:Y:S05]  /*ad90*/  @P0 BRA `(.L_x_54) ;  /* 0x0000000800300947 */ /* 0x000fea0003800000 */
[----:B------:R-:W2:Y:S02]  /*ada0*/  LDG.E.U8.CONSTANT R0, desc[UR36][R4.64+0x2] ;  /* 0x0000022404007981 */ /* 0x000ea4000c1e9100 */
[----:B--2---:R-:W-:-:S13]  /*adb0*/  ISETP.NE.AND P0, PT, R0, R27, PT ;  /* 0x0000001b0000720c */ /* 0x004fda0003f05270 */
[----:B------:R-:W-:Y:S05]  /*adc0*/  @P0 BRA `(.L_x_54) ;  /* 0x0000000800240947 */ /* 0x000fea0003800000 */
[----:B------:R-:W2:Y:S01]  /*add0*/  LDG.E.U8.CONSTANT R0, desc[UR36][R4.64+0x3] ;  /* 0x0000032404007981 */ /* 0x000ea2000c1e9100 */
[----:B------:R-:W-:-:S04]  /*ade0*/  PRMT R3, R24, 0x9910, RZ ;  /* 0x0000991018037816 */ /* 0x000fc800000000ff */
[----:B--2---:R-:W-:-:S13]  /*adf0*/  ISETP.NE.AND P0, PT, R0, R3, PT ;  /* 0x000000030000720c */ /* 0x004fda0003f05270 */
[----:B------:R-:W-:Y:S05]  /*ae00*/  @P0 BRA `(.L_x_54) ;  /* 0x0000000800140947 */ /* 0x000fea0003800000 */
[----:B------:R-:W2:Y:S01]  /*ae10*/  LDG.E.U8.CONSTANT R0, desc[UR36][R4.64+0x4] ;  /* 0x0000042404007981 */ /* 0x000ea2000c1e9100 */
[----:B------:R-:W-:-:S04]  /*ae20*/  SHF.R.U32.HI R3, RZ, 0x18, R48 ;  /* 0x00000018ff037819 */ /* 0x000fc80000011630 */
[----:B------:R-:W-:-:S04]  /*ae30*/  PRMT R3, R3, 0x9910, RZ ;  /* 0x0000991003037816 */ /* 0x000fc800000000ff */
[----:B--2---:R-:W-:-:S13]  /*ae40*/  ISETP.NE.AND P0, PT, R0, R3, PT ;  /* 0x000000030000720c */ /* 0x004fda0003f05270 */
[----:B------:R-:W-:Y:S05]  /*ae50*/  @P0 BRA `(.L_x_54) ;  /* 0x0000000800000947 */ /* 0x000fea0003800000 */
[----:B------:R-:W2:Y:S01]  /*ae60*/  LDG.E.U8.CONSTANT R0, desc[UR36][R4.64+0x5] ;  /* 0x0000052404007981 */ /* 0x000ea2000c1e9100 */
[----:B------:R-:W-:-:S04]  /*ae70*/  PRMT R3, R48, 0x7632, R3 ;  /* 0x0000763230037816 */ /* 0x000fc80000000003 */
[----:B------:R-:W-:-:S04]  /*ae80*/  LOP3.LUT R3, R3, 0xff, RZ, 0xc0, !PT ;  /* 0x000000ff03037812 */ /* 0x000fc800078ec0ff */
        /* <DEDUP_REMOVED lines=21> */
[----:B------:R-:W-:-:S04]  /*afe0*/  LOP3.LUT R3, R49, 0xff, RZ, 0xc0, !PT ;  /* 0x000000ff31037812 */ /* 0x000fc800078ec0ff */
[----:B--2---:R-:W-:-:S13]  /*aff0*/  ISETP.NE.AND P0, PT, R0, R3, PT ;  /* 0x000000030000720c */ /* 0x004fda0003f05270 */
[----:B------:R-:W-:Y:S05]  /*b000*/  @P0 BRA `(.L_x_54) ;  /* 0x0000000400940947 */ /* 0x000fea0003800000 */
        /* <DEDUP_REMOVED lines=53> */
[----:B------:R-:W2:Y:S01]  /*b360*/  LDG.E.U8.CONSTANT R0, desc[UR36][R4.64+0x1a] ;  /* 0x00001a2404007981 */ /* 0x000ea2000c1e9100 */
[----:B------:R-:W-:-:S04]  /*b370*/  LOP3.LUT R3, R53, 0xffff, RZ, 0xc0, !PT ;  /* 0x0000ffff35037812 */ /* 0x000fc800078ec0ff */
[----:B------:R-:W-:-:S04]  /*b380*/  SHF.R.U32.HI R3, RZ, 0x8, R3 ;  /* 0x00000008ff037819 */ /* 0x000fc80000011603 */
[----:B------:R-:W-:-:S04]  /*b390*/  PRMT R3, R3, 0x9910, RZ ;  /* 0x0000991003037816 */ /* 0x000fc800000000ff */
        /* <DEDUP_REMOVED lines=25> */
[----:B------:R-:W0:Y:S01]  /*b530*/  LDC.64 R4, c[0x0][0x380] ;  /* 0x0000e000ff047b82 */ /* 0x000e220000000a00 */
[C---:B------:R-:W-:Y:S01]  /*b540*/  IADD3 R56, P0, PT, R23.reuse, 0x4, RZ ;  /* 0x0000000417387810 */ /* 0x040fe20007f1e0ff */
[----:B------:R1:W-:Y:S01]  /*b550*/  STL.64 [R1+0x18], R60 ;  /* 0x0000183c01007387 */ /* 0x0003e20000100a00 */
[----:B------:R-:W-:Y:S01]  /*b560*/  MOV R8, 0x0 ;  /* 0x0000000000087802 */ /* 0x000fe20000000f00 */
[----:B------:R-:W2:Y:S02]  /*b570*/  LDCU.64 UR4, c[0x4][0x40] ;  /* 0x01000800ff0477ac */ /* 0x000ea40008000a00 */
[----:B0-----:R2:W3:Y:S01]  /*b580*/  LDG.E.U8.CONSTANT R3, desc[UR36][R4.64+0x2] ;  /* 0x0000022404037981 */ /* 0x0014e2000c1e9100 */
[----:B------:R-:W-:Y:S02]  /*b590*/  IMAD.X R11, RZ, RZ, R22, P0 ;  /* 0x000000ffff0b7224 */ /* 0x000fe400000e0616 */
[----:B------:R-:W0:Y:S01]  /*b5a0*/  LDC.64 R8, c[0x4][R8] ;  /* 0x0100000008087b82 */ /* 0x000e220000000a00 */
[----:B------:R-:W-:Y:S01]  /*b5b0*/  IMAD.MOV.U32 R10, RZ, RZ, R56 ;  /* 0x000000ffff0a7224 */ /* 0x000fe200078e0038 */
[----:B------:R1:W-:Y:S01]  /*b5c0*/  STL.64 [R1+0x20], R16 ;  /* 0x0000201001007387 */ /* 0x0003e20000100a00 */
[----:B------:R-:W-:-:S03]  /*b5d0*/  IADD3 R6, P0, PT, R23, 0x10, RZ ;  /* 0x0000001017067810 */ /* 0x000fc60007f1e0ff */
[----:B------:R1:W-:Y:S01]  /*b5e0*/  STL.64 [R1+0x10], R10 ;  /* 0x0000100a01007387 */ /* 0x0003e20000100a00 */
[----:B--2---:R-:W-:-:S03]  /*b5f0*/  IMAD.U32 R4, RZ, RZ, UR4 ;  /* 0x00000004ff047e24 */ /* 0x004fc6000f8e00ff */
[----:B------:R1:W-:Y:S01]  /*b600*/  STL.64 [R1+0x28], R18 ;  /* 0x0000281201007387 */ /* 0x0003e20000100a00 */
[----:B------:R-:W-:Y:S02]  /*b610*/  IMAD.U32 R5, RZ, RZ, UR5 ;  /* 0x00000005ff057e24 */ /* 0x000fe4000f8e00ff */
[----:B------:R-:W-:Y:S01]  /*b620*/  IMAD.X R7, RZ, RZ, R22, P0 ;  /* 0x000000ffff077224 */ /* 0x000fe200000e0616 */
[----:B0--3--:R1:W-:Y:S06]  /*b630*/  STL.64 [R1+0x30], R2 ;  /* 0x0000300201007387 */ /* 0x0093ec0000100a00 */
[----:B------:R-:W-:-:S07]  /*b640*/  LEPC R20, `(.L_x_54) ;  /* 0x000000001014794e */ /* 0x000fce0000000000 */
[----:B-1----:R-:W-:Y:S05]  /*b650*/  CALL.ABS.NOINC R8 ;  /* 0x0000000008007343 */ /* 0x002fea0003c00000 */
.L_x_54:
[----:B------:R-:W-:Y:S05]  /*b660*/  BSYNC.RECONVERGENT B6 ;  /* 0x0000000000067941 */ /* 0x000fea0003800200 */
.L_x_53:
[----:B------:R-:W-:Y:S01]  /*b670*/  ISETP.NE.AND P6, PT, R26, RZ, PT ;  /* 0x000000ff1a00720c */ /* 0x000fe20003fc5270 */
[----:B------:R-:W-:Y:S02]  /*b680*/  VIADD R41, R41, 0x20 ;  /* 0x0000002029297836 */ /* 0x000fe40000000000 */
[----:B------:R-:W-:-:S10]  /*b690*/  VIADD R30, R30, 0x8 ;  /* 0x000000081e1e7836 */ /* 0x000fd40000000000 */
[----:B------:R-:W-:Y:S05]  /*b6a0*/  @P6 BRA `(.L_x_55) ;  /* 0xfffffff400746947 */ /* 0x000fea000383ffff */
[----:B------:R-:W-:Y:S05]  /*b6b0*/  BSYNC.RECONVERGENT B7 ;  /* 0x0000000000077941 */ /* 0x000fea0003800200 */
.L_x_52:
[----:B------:R-:W-:-:S13]  /*b6c0*/  ISETP.NE.AND P0, PT, R59, RZ, PT ;  /* 0x000000ff3b00720c */ /* 0x000fda0003f05270 */
[----:B------:R-:W-:Y:S05]  /*b6d0*/  @P0 BRA `(.L_x_56) ;  /* 0xffffffa800e40947 */ /* 0x000fea000383ffff */
[----:B------:R-:W-:Y:S05]  /*b6e0*/  EXIT ;  /* 0x000000000000794d */ /* 0x000fea0003800000 */
.L_x_57:
[----:B------:R-:W-:-:S00]  /*b6f0*/  BRA `(.L_x_57) ;  /* 0xfffffffc00fc7947 */ /* 0x000fc0000383ffff */
[----:B------:R-:W-:-:S00]  /*b700*/  NOP ;  /* 0x0000000000007918 */ /* 0x000fc00000000000 */
[----:B------:R-:W-:-:S00]  /*b710*/  NOP ;  /* 0x0000000000007918 */ /* 0x000fc00000000000 */
[----:B------:R-:W-:-:S00]  /*b720*/  NOP ;  /* 0x0000000000007918 */ /* 0x000fc00000000000 */
[----:B------:R-:W-:-:S00]  /*b730*/  NOP ;  /* 0x0000000000007918 */ /* 0x000fc00000000000 */
[----:B------:R-:W-:-:S00]  /*b740*/  NOP ;  /* 0x0000000000007918 */ /* 0x000fc00000000000 */
[----:B------:R-:W-:-:S00]  /*b750*/  NOP ;  /* 0x0000000000007918 */ /* 0x000fc00000000000 */
[----:B------:R-:W-:-:S00]  /*b760*/  NOP ;  /* 0x0000000000007918 */ /* 0x000fc00000000000 */
[----:B------:R-:W-:-:S00]  /*b770*/  NOP ;  /* 0x0000000000007918 */ /* 0x000fc00000000000 */
.L_x_58:


//--------------------- .nv.global.init           --------------------------
	.section	.nv.global.init,"aw",@progbits
.nv.global.init:
	.type		$str$3,@object
	.size		$str$3,($str$2 - $str$3)
$str$3:
        /*0000*/ 	.byte	0x0a, 0x00
	.type		$str$2,@object
	.size		$str$2,($str$4 - $str$2)
$str$2:
        /*0002*/ 	.byte	0x25, 0x30, 0x32, 0x78, 0x00
	.type		$str$4,@object
	.size		$str$4,($str$1 - $str$4)
$str$4:
        /*0007*/ 	.byte	0x48, 0x61, 0x73, 0x68, 0x3a, 0x20, 0x00
	.type		$str$1,@object
	.size		$str$1,($str - $str$1)
$str$1:
        /*000e*/ 	.byte	0x4d, 0x65, 0x73, 0x73, 0x61, 0x67, 0x65, 0x3a, 0x20, 0x00
	.type		$str,@object
	.size		$str,($str$11 - $str)
$str:
        /*0018*/ 	.byte	0x50, 0x61, 0x73, 0x73, 0x77, 0x6f, 0x72, 0x64, 0x20, 0x2b, 0x20, 0x73, 0x61, 0x6c, 0x74, 0x20
        /*0028*/ 	.byte	0x62, 0x79, 0x74, 0x65, 0x73, 0x3a, 0x0a, 0x00
	.type		$str$11,@object
	.size		$str$11,(.L_14 - $str$11)
$str$11:
        /*0030*/ 	.byte	0x1b, 0x5b, 0x31, 0x6d, 0x1b, 0x5b, 0x33, 0x32, 0x6d, 0x46, 0x6f, 0x75, 0x6e, 0x64, 0x3a, 0x20
        /*0040*/ 	.byte	0x25, 0x73, 0x20, 0x28, 0x69, 0x64, 0x78, 0x3a, 0x20, 0x25, 0x6c, 0x6c, 0x64, 0x29, 0x0a, 0x1b
        /*0050*/ 	.byte	0x5b, 0x30, 0x6d, 0x48, 0x61, 0x73, 0x68, 0x3a, 0x20, 0x25, 0x2e, 0x32, 0x78, 0x25, 0x2e, 0x32
        /*0060*/ 	.byte	0x78, 0x25, 0x2e, 0x32, 0x78, 0x2e, 0x2e, 0x2e, 0x20, 0x53, 0x61, 0x6c, 0x74, 0x3a, 0x20, 0x25
        /*0070*/ 	.byte	0x30, 0x32, 0x78, 0x25, 0x30, 0x32, 0x78, 0x25, 0x30, 0x32, 0x78, 0x2e, 0x2e, 0x2e, 0x0a, 0x00
.L_14:


//--------------------- .nv.shared._Z30find_passwords_optimized_multiPKhS0_iiy --------------------------
	.section	.nv.shared._Z30find_passwords_optimized_multiPKhS0_iiy,"aw",@nobits
	.sectionflags	@""
	.align	8
.nv.shared._Z30find_passwords_optimized_multiPKhS0_iiy:
	.zero		5120


//--------------------- .nv.shared.reserved.0     --------------------------
	.section	.nv.shared.reserved.0,"aw",@nobits
	.weak		__nv_reservedSMEM_offset_0_alias
	.size		__nv_reservedSMEM_offset_0_alias, 0, 64
	.other		__nv_reservedSMEM_offset_0_alias,@"STO_CUDA_RESERVED_SHARED STV_DEFAULT"
__nv_reservedSMEM_offset_0_alias:
	.zero		0
	.zero		64


//--------------------- .nv.global                --------------------------
	.section	.nv.global,"aw",@nobits
	.align	4
.nv.global:
	.type		bloom_filter,@object
	.size		bloom_filter,(hash_table - bloom_filter)
bloom_filter:
	.zero		4096
	.type		hash_table,@object
	.size		hash_table,(.L_6 - hash_table)
hash_table:
	.zero		16384
.L_6:


//--------------------- .nv.constant0._Z30find_passwords_optimized_multiPKhS0_iiy --------------------------
	.section	.nv.constant0._Z30find_passwords_optimized_multiPKhS0_iiy,"a",@progbits
	.sectionflags	@""
	.align	4
.nv.constant0._Z30find_passwords_optimized_multiPKhS0_iiy:
	.zero		928


//--------------------- SYMBOLS --------------------------

	.type		.nv.reservedSmem.offset0,@object
	.size		.nv.reservedSmem.offset0,0x4
	.type		.nv.reservedSmem.cap,@object
	.size		.nv.reservedSmem.cap,0x4
	.type		vprintf,@function
